//
// Generated by NVIDIA NVVM Compiler
//
// Compiler Build ID: CL-36424714
// Cuda compilation tools, release 13.0, V13.0.88
// Based on NVVM 20.0.0
//

.version 9.0
.target sm_100
.address_size 64

	// .globl	get_points

.visible .entry get_points(
	.param .u64 .ptr .align 1 get_points_param_0,
	.param .u64 .ptr .align 1 get_points_param_1,
	.param .f64 get_points_param_2,
	.param .f64 get_points_param_3,
	.param .u32 get_points_param_4
)
{
	.reg .pred 	%p<4>;
	.reg .b32 	%r<9>;
	.reg .b64 	%rd<7>;
	.reg .b64 	%fd<18>;

	ld.param.u64 	%rd2, [get_points_param_0];
	ld.param.u64 	%rd3, [get_points_param_1];
	ld.param.f64 	%fd6, [get_points_param_2];
	ld.param.f64 	%fd7, [get_points_param_3];
	ld.param.u32 	%r4, [get_points_param_4];
	setp.lt.s32 	%p1, %r4, 1;
	mov.b32 	%r8, 0;
	@%p1 bra 	$L__BB0_4;
	cvta.to.global.u64 	%rd1, %rd2;
	mov.b32 	%r7, 0;
	mov.f64 	%fd16, %fd7;
	mov.f64 	%fd17, %fd6;
$L__BB0_2:
	add.f64 	%fd3, %fd17, %fd17;
	add.f64 	%fd8, %fd16, %fd16;
	mul.wide.u32 	%rd4, %r7, 16;
	add.s64 	%rd5, %rd1, %rd4;
	st.global.v2.f64 	[%rd5], {%fd3, %fd8};
	abs.f64 	%fd9, %fd3;
	abs.f64 	%fd10, %fd8;
	max.f64 	%fd12, %fd9, %fd10;
	setp.gt.f64 	%p2, %fd12, 0d4090000000000000;
	mov.u32 	%r8, %r7;
	@%p2 bra 	$L__BB0_4;
	mul.f64 	%fd13, %fd16, %fd16;
	mul.f64 	%fd14, %fd17, %fd17;
	sub.f64 	%fd15, %fd14, %fd13;
	add.f64 	%fd17, %fd6, %fd15;
	fma.rn.f64 	%fd16, %fd3, %fd16, %fd7;
	add.s32 	%r7, %r7, 1;
	setp.ne.s32 	%p3, %r7, %r4;
	mov.u32 	%r8, %r4;
	@%p3 bra 	$L__BB0_2;
$L__BB0_4:
	cvta.to.global.u64 	%rd6, %rd3;
	st.global.u32 	[%rd6], %r8;
	ret;

}
	// .globl	perturbation
.visible .entry perturbation(
	.param .u64 .ptr .align 1 perturbation_param_0,
	.param .u64 .ptr .align 1 perturbation_param_1,
	.param .u32 perturbation_param_2,
	.param .u64 .ptr .align 1 perturbation_param_3,
	.param .u32 perturbation_param_4,
	.param .u32 perturbation_param_5,
	.param .u32 perturbation_param_6,
	.param .f64 perturbation_param_7,
	.param .f64 perturbation_param_8
)
{
	.reg .pred 	%p<37>;
	.reg .b32 	%r<183>;
	.reg .b64 	%rd<58>;
	.reg .b64 	%fd<228>;

	ld.param.u64 	%rd20, [perturbation_param_0];
	ld.param.u64 	%rd19, [perturbation_param_1];
	ld.param.u32 	%r55, [perturbation_param_2];
	ld.param.u64 	%rd21, [perturbation_param_3];
	ld.param.u32 	%r56, [perturbation_param_4];
	ld.param.u32 	%r58, [perturbation_param_5];
	ld.param.u32 	%r59, [perturbation_param_6];
	ld.param.f64 	%fd51, [perturbation_param_7];
	ld.param.f64 	%fd52, [perturbation_param_8];
	cvta.to.global.u64 	%rd1, %rd20;
	cvta.to.global.u64 	%rd2, %rd21;
	mov.u32 	%r60, %ctaid.x;
	mov.u32 	%r61, %ntid.x;
	mov.u32 	%r62, %tid.x;
	mad.lo.s32 	%r63, %r60, %r61, %r62;
	mov.u32 	%r64, %ctaid.y;
	mov.u32 	%r65, %ntid.y;
	mov.u32 	%r66, %tid.y;
	mad.lo.s32 	%r67, %r64, %r65, %r66;
	mad.lo.s32 	%r1, %r58, %r67, %r63;
	cvt.rn.f64.u32 	%fd53, %r63;
	cvt.rn.f64.s32 	%fd54, %r58;
	add.f64 	%fd55, %fd51, %fd51;
	mul.f64 	%fd56, %fd55, %fd53;
	div.rn.f64 	%fd57, %fd56, %fd54;
	sub.f64 	%fd1, %fd57, %fd51;
	cvt.rn.f64.u32 	%fd58, %r67;
	cvt.rn.f64.s32 	%fd59, %r59;
	add.f64 	%fd60, %fd52, %fd52;
	mul.f64 	%fd61, %fd60, %fd58;
	div.rn.f64 	%fd62, %fd61, %fd59;
	sub.f64 	%fd2, %fd62, %fd52;
	ld.global.v2.f64 	{%fd213, %fd212}, [%rd2];
	mov.b32 	%r164, 0;
	mov.f64 	%fd214, %fd1;
	mov.f64 	%fd215, %fd2;
$L__BB1_1:
	mov.u32 	%r2, %r164;
	add.f64 	%fd63, %fd214, %fd213;
	add.f64 	%fd64, %fd215, %fd212;
	mul.f64 	%fd65, %fd214, %fd63;
	mul.f64 	%fd66, %fd215, %fd64;
	sub.f64 	%fd67, %fd65, %fd66;
	mul.f64 	%fd68, %fd214, %fd64;
	fma.rn.f64 	%fd69, %fd215, %fd63, %fd68;
	add.f64 	%fd214, %fd1, %fd67;
	add.f64 	%fd215, %fd2, %fd69;
	add.s32 	%r164, %r2, 1;
	mul.wide.u32 	%rd22, %r2, 16;
	add.s64 	%rd23, %rd2, %rd22;
	ld.global.v2.f64 	{%fd213, %fd212}, [%rd23+16];
	mul.f64 	%fd70, %fd213, 0d3FE0000000000000;
	mul.f64 	%fd71, %fd212, 0d0000000000000000;
	sub.f64 	%fd72, %fd70, %fd71;
	mul.f64 	%fd73, %fd212, 0d3FE0000000000000;
	fma.rn.f64 	%fd74, %fd213, 0d0000000000000000, %fd73;
	add.f64 	%fd75, %fd72, %fd214;
	add.f64 	%fd76, %fd74, %fd215;
	mul.f64 	%fd77, %fd76, %fd76;
	fma.rn.f64 	%fd216, %fd75, %fd75, %fd77;
	setp.lt.f64 	%p1, %fd216, 0d4070000000000000;
	setp.lt.s32 	%p2, %r164, %r56;
	and.pred  	%p3, %p2, %p1;
	@%p3 bra 	$L__BB1_1;
	setp.ne.s32 	%p4, %r164, %r56;
	@%p4 bra 	$L__BB1_4;
	mul.wide.s32 	%rd50, %r1, 4;
	add.s64 	%rd51, %rd1, %rd50;
	mov.b32 	%r163, -16777216;
	st.global.u32 	[%rd51], %r163;
	bra.uni 	$L__BB1_46;
$L__BB1_4:
	{
	.reg .b32 %temp; 
	mov.b64 	{%temp, %r165}, %fd216;
	}
	{
	.reg .b32 %temp; 
	mov.b64 	{%r166, %temp}, %fd216;
	}
	setp.gt.s32 	%p5, %r165, 1048575;
	mov.b32 	%r167, -1023;
	@%p5 bra 	$L__BB1_6;
	mul.f64 	%fd216, %fd216, 0d4350000000000000;
	{
	.reg .b32 %temp; 
	mov.b64 	{%temp, %r165}, %fd216;
	}
	{
	.reg .b32 %temp; 
	mov.b64 	{%r166, %temp}, %fd216;
	}
	mov.b32 	%r167, -1077;
$L__BB1_6:
	add.s32 	%r70, %r165, -1;
	setp.gt.u32 	%p6, %r70, 2146435070;
	@%p6 bra 	$L__BB1_10;
	shr.u32 	%r73, %r165, 20;
	add.s32 	%r168, %r167, %r73;
	and.b32  	%r74, %r165, 1048575;
	or.b32  	%r75, %r74, 1072693248;
	mov.b64 	%fd217, {%r166, %r75};
	setp.lt.u32 	%p8, %r75, 1073127583;
	@%p8 bra 	$L__BB1_9;
	{
	.reg .b32 %temp; 
	mov.b64 	{%r76, %temp}, %fd217;
	}
	{
	.reg .b32 %temp; 
	mov.b64 	{%temp, %r77}, %fd217;
	}
	add.s32 	%r78, %r77, -1048576;
	mov.b64 	%fd217, {%r76, %r78};
	add.s32 	%r168, %r168, 1;
$L__BB1_9:
	add.f64 	%fd79, %fd217, 0dBFF0000000000000;
	add.f64 	%fd80, %fd217, 0d3FF0000000000000;
	rcp.approx.ftz.f64 	%fd81, %fd80;
	neg.f64 	%fd82, %fd80;
	fma.rn.f64 	%fd83, %fd82, %fd81, 0d3FF0000000000000;
	fma.rn.f64 	%fd84, %fd83, %fd83, %fd83;
	fma.rn.f64 	%fd85, %fd84, %fd81, %fd81;
	mul.f64 	%fd86, %fd79, %fd85;
	fma.rn.f64 	%fd87, %fd79, %fd85, %fd86;
	mul.f64 	%fd88, %fd87, %fd87;
	fma.rn.f64 	%fd89, %fd88, 0d3EB1380B3AE80F1E, 0d3ED0EE258B7A8B04;
	fma.rn.f64 	%fd90, %fd89, %fd88, 0d3EF3B2669F02676F;
	fma.rn.f64 	%fd91, %fd90, %fd88, 0d3F1745CBA9AB0956;
	fma.rn.f64 	%fd92, %fd91, %fd88, 0d3F3C71C72D1B5154;
	fma.rn.f64 	%fd93, %fd92, %fd88, 0d3F624924923BE72D;
	fma.rn.f64 	%fd94, %fd93, %fd88, 0d3F8999999999A3C4;
	fma.rn.f64 	%fd95, %fd94, %fd88, 0d3FB5555555555554;
	sub.f64 	%fd96, %fd79, %fd87;
	add.f64 	%fd97, %fd96, %fd96;
	neg.f64 	%fd98, %fd87;
	fma.rn.f64 	%fd99, %fd98, %fd79, %fd97;
	mul.f64 	%fd100, %fd85, %fd99;
	mul.f64 	%fd101, %fd88, %fd95;
	fma.rn.f64 	%fd102, %fd101, %fd87, %fd100;
	xor.b32  	%r79, %r168, -2147483648;
	mov.b32 	%r80, 1127219200;
	mov.b64 	%fd103, {%r79, %r80};
	mov.b32 	%r81, -2147483648;
	mov.b64 	%fd104, {%r81, %r80};
	sub.f64 	%fd105, %fd103, %fd104;
	fma.rn.f64 	%fd106, %fd105, 0d3FE62E42FEFA39EF, %fd87;
	fma.rn.f64 	%fd107, %fd105, 0dBFE62E42FEFA39EF, %fd106;
	sub.f64 	%fd108, %fd107, %fd87;
	sub.f64 	%fd109, %fd102, %fd108;
	fma.rn.f64 	%fd110, %fd105, 0d3C7ABC9E3B39803F, %fd109;
	add.f64 	%fd218, %fd106, %fd110;
	bra.uni 	$L__BB1_11;
$L__BB1_10:
	fma.rn.f64 	%fd78, %fd216, 0d7FF0000000000000, 0d7FF0000000000000;
	{
	.reg .b32 %temp; 
	mov.b64 	{%temp, %r71}, %fd216;
	}
	and.b32  	%r72, %r71, 2147483647;
	setp.eq.s32 	%p7, %r72, 0;
	selp.f64 	%fd218, 0dFFF0000000000000, %fd78, %p7;
$L__BB1_11:
	mul.f64 	%fd112, %fd218, 0d3C7777D0FFDA0D24;
	fma.rn.f64 	%fd22, %fd218, 0d3FF71547652B82FE, %fd112;
	mov.f64 	%fd219, 0d4000000000000000;
	{
	.reg .b32 %temp; 
	mov.b64 	{%temp, %r169}, %fd219;
	}
	{
	.reg .b32 %temp; 
	mov.b64 	{%r170, %temp}, %fd219;
	}
	setp.gt.s32 	%p9, %r169, 1048575;
	mov.b32 	%r171, -1023;
	@%p9 bra 	$L__BB1_13;
	mov.f64 	%fd219, 0d4360000000000000;
	{
	.reg .b32 %temp; 
	mov.b64 	{%temp, %r169}, %fd219;
	}
	{
	.reg .b32 %temp; 
	mov.b64 	{%r170, %temp}, %fd219;
	}
	mov.b32 	%r171, -1077;
$L__BB1_13:
	add.s32 	%r84, %r169, -1;
	setp.gt.u32 	%p10, %r84, 2146435070;
	@%p10 bra 	$L__BB1_17;
	shr.u32 	%r87, %r169, 20;
	add.s32 	%r172, %r171, %r87;
	and.b32  	%r88, %r169, 1048575;
	or.b32  	%r89, %r88, 1072693248;
	mov.b64 	%fd220, {%r170, %r89};
	setp.lt.u32 	%p12, %r89, 1073127583;
	@%p12 bra 	$L__BB1_16;
	{
	.reg .b32 %temp; 
	mov.b64 	{%r90, %temp}, %fd220;
	}
	{
	.reg .b32 %temp; 
	mov.b64 	{%temp, %r91}, %fd220;
	}
	add.s32 	%r92, %r91, -1048576;
	mov.b64 	%fd220, {%r90, %r92};
	add.s32 	%r172, %r172, 1;
$L__BB1_16:
	add.f64 	%fd115, %fd220, 0dBFF0000000000000;
	add.f64 	%fd116, %fd220, 0d3FF0000000000000;
	rcp.approx.ftz.f64 	%fd117, %fd116;
	neg.f64 	%fd118, %fd116;
	fma.rn.f64 	%fd119, %fd118, %fd117, 0d3FF0000000000000;
	fma.rn.f64 	%fd120, %fd119, %fd119, %fd119;
	fma.rn.f64 	%fd121, %fd120, %fd117, %fd117;
	mul.f64 	%fd122, %fd115, %fd121;
	fma.rn.f64 	%fd123, %fd115, %fd121, %fd122;
	mul.f64 	%fd124, %fd123, %fd123;
	fma.rn.f64 	%fd125, %fd124, 0d3EB1380B3AE80F1E, 0d3ED0EE258B7A8B04;
	fma.rn.f64 	%fd126, %fd125, %fd124, 0d3EF3B2669F02676F;
	fma.rn.f64 	%fd127, %fd126, %fd124, 0d3F1745CBA9AB0956;
	fma.rn.f64 	%fd128, %fd127, %fd124, 0d3F3C71C72D1B5154;
	fma.rn.f64 	%fd129, %fd128, %fd124, 0d3F624924923BE72D;
	fma.rn.f64 	%fd130, %fd129, %fd124, 0d3F8999999999A3C4;
	fma.rn.f64 	%fd131, %fd130, %fd124, 0d3FB5555555555554;
	sub.f64 	%fd132, %fd115, %fd123;
	add.f64 	%fd133, %fd132, %fd132;
	neg.f64 	%fd134, %fd123;
	fma.rn.f64 	%fd135, %fd134, %fd115, %fd133;
	mul.f64 	%fd136, %fd121, %fd135;
	mul.f64 	%fd137, %fd124, %fd131;
	fma.rn.f64 	%fd138, %fd137, %fd123, %fd136;
	xor.b32  	%r93, %r172, -2147483648;
	mov.b32 	%r94, 1127219200;
	mov.b64 	%fd139, {%r93, %r94};
	mov.b32 	%r95, -2147483648;
	mov.b64 	%fd140, {%r95, %r94};
	sub.f64 	%fd141, %fd139, %fd140;
	fma.rn.f64 	%fd142, %fd141, 0d3FE62E42FEFA39EF, %fd123;
	fma.rn.f64 	%fd143, %fd141, 0dBFE62E42FEFA39EF, %fd142;
	sub.f64 	%fd144, %fd143, %fd123;
	sub.f64 	%fd145, %fd138, %fd144;
	fma.rn.f64 	%fd146, %fd141, 0d3C7ABC9E3B39803F, %fd145;
	add.f64 	%fd221, %fd142, %fd146;
	bra.uni 	$L__BB1_18;
$L__BB1_17:
	fma.rn.f64 	%fd114, %fd219, 0d7FF0000000000000, 0d7FF0000000000000;
	{
	.reg .b32 %temp; 
	mov.b64 	{%temp, %r85}, %fd219;
	}
	and.b32  	%r86, %r85, 2147483647;
	setp.eq.s32 	%p11, %r86, 0;
	selp.f64 	%fd221, 0dFFF0000000000000, %fd114, %p11;
$L__BB1_18:
	mul.f64 	%fd147, %fd221, 0d3C7777D0FFDA0D24;
	fma.rn.f64 	%fd30, %fd221, 0d3FF71547652B82FE, %fd147;
	mul.f64 	%fd148, %fd22, 0d3FE0000000000000;
	div.rn.f64 	%fd222, %fd148, %fd30;
	{
	.reg .b32 %temp; 
	mov.b64 	{%temp, %r173}, %fd222;
	}
	{
	.reg .b32 %temp; 
	mov.b64 	{%r174, %temp}, %fd222;
	}
	setp.gt.s32 	%p13, %r173, 1048575;
	mov.b32 	%r175, -1023;
	@%p13 bra 	$L__BB1_20;
	mul.f64 	%fd222, %fd222, 0d4350000000000000;
	{
	.reg .b32 %temp; 
	mov.b64 	{%temp, %r173}, %fd222;
	}
	{
	.reg .b32 %temp; 
	mov.b64 	{%r174, %temp}, %fd222;
	}
	mov.b32 	%r175, -1077;
$L__BB1_20:
	add.s32 	%r98, %r173, -1;
	setp.gt.u32 	%p14, %r98, 2146435070;
	@%p14 bra 	$L__BB1_24;
	shr.u32 	%r101, %r173, 20;
	add.s32 	%r176, %r175, %r101;
	and.b32  	%r102, %r173, 1048575;
	or.b32  	%r103, %r102, 1072693248;
	mov.b64 	%fd223, {%r174, %r103};
	setp.lt.u32 	%p16, %r103, 1073127583;
	@%p16 bra 	$L__BB1_23;
	{
	.reg .b32 %temp; 
	mov.b64 	{%r104, %temp}, %fd223;
	}
	{
	.reg .b32 %temp; 
	mov.b64 	{%temp, %r105}, %fd223;
	}
	add.s32 	%r106, %r105, -1048576;
	mov.b64 	%fd223, {%r104, %r106};
	add.s32 	%r176, %r176, 1;
$L__BB1_23:
	add.f64 	%fd150, %fd223, 0dBFF0000000000000;
	add.f64 	%fd151, %fd223, 0d3FF0000000000000;
	rcp.approx.ftz.f64 	%fd152, %fd151;
	neg.f64 	%fd153, %fd151;
	fma.rn.f64 	%fd154, %fd153, %fd152, 0d3FF0000000000000;
	fma.rn.f64 	%fd155, %fd154, %fd154, %fd154;
	fma.rn.f64 	%fd156, %fd155, %fd152, %fd152;
	mul.f64 	%fd157, %fd150, %fd156;
	fma.rn.f64 	%fd158, %fd150, %fd156, %fd157;
	mul.f64 	%fd159, %fd158, %fd158;
	fma.rn.f64 	%fd160, %fd159, 0d3EB1380B3AE80F1E, 0d3ED0EE258B7A8B04;
	fma.rn.f64 	%fd161, %fd160, %fd159, 0d3EF3B2669F02676F;
	fma.rn.f64 	%fd162, %fd161, %fd159, 0d3F1745CBA9AB0956;
	fma.rn.f64 	%fd163, %fd162, %fd159, 0d3F3C71C72D1B5154;
	fma.rn.f64 	%fd164, %fd163, %fd159, 0d3F624924923BE72D;
	fma.rn.f64 	%fd165, %fd164, %fd159, 0d3F8999999999A3C4;
	fma.rn.f64 	%fd166, %fd165, %fd159, 0d3FB5555555555554;
	sub.f64 	%fd167, %fd150, %fd158;
	add.f64 	%fd168, %fd167, %fd167;
	neg.f64 	%fd169, %fd158;
	fma.rn.f64 	%fd170, %fd169, %fd150, %fd168;
	mul.f64 	%fd171, %fd156, %fd170;
	mul.f64 	%fd172, %fd159, %fd166;
	fma.rn.f64 	%fd173, %fd172, %fd158, %fd171;
	xor.b32  	%r107, %r176, -2147483648;
	mov.b32 	%r108, 1127219200;
	mov.b64 	%fd174, {%r107, %r108};
	mov.b32 	%r109, -2147483648;
	mov.b64 	%fd175, {%r109, %r108};
	sub.f64 	%fd176, %fd174, %fd175;
	fma.rn.f64 	%fd177, %fd176, 0d3FE62E42FEFA39EF, %fd158;
	fma.rn.f64 	%fd178, %fd176, 0dBFE62E42FEFA39EF, %fd177;
	sub.f64 	%fd179, %fd178, %fd158;
	sub.f64 	%fd180, %fd173, %fd179;
	fma.rn.f64 	%fd181, %fd176, 0d3C7ABC9E3B39803F, %fd180;
	add.f64 	%fd224, %fd177, %fd181;
	bra.uni 	$L__BB1_25;
$L__BB1_24:
	fma.rn.f64 	%fd149, %fd222, 0d7FF0000000000000, 0d7FF0000000000000;
	{
	.reg .b32 %temp; 
	mov.b64 	{%temp, %r99}, %fd222;
	}
	and.b32  	%r100, %r99, 2147483647;
	setp.eq.s32 	%p15, %r100, 0;
	selp.f64 	%fd224, 0dFFF0000000000000, %fd149, %p15;
$L__BB1_25:
	cvta.to.global.u64 	%rd24, %rd19;
	mul.f64 	%fd182, %fd224, 0d3C7777D0FFDA0D24;
	fma.rn.f64 	%fd183, %fd224, 0d3FF71547652B82FE, %fd182;
	div.rn.f64 	%fd184, %fd183, %fd30;
	add.s32 	%r110, %r2, 2;
	cvt.rn.f64.u32 	%fd185, %r110;
	sub.f64 	%fd40, %fd185, %fd184;
	cvt.rzi.s32.f64 	%r111, %fd40;
	add.s32 	%r112, %r55, -1;
	rem.s32 	%r113, %r111, %r112;
	mul.wide.s32 	%rd25, %r113, 4;
	add.s64 	%rd26, %rd24, %rd25;
	ld.global.u32 	%r34, [%rd26];
	add.f64 	%fd186, %fd40, 0d3FF0000000000000;
	cvt.rzi.s32.f64 	%r114, %fd186;
	rem.s32 	%r115, %r114, %r112;
	mul.wide.s32 	%rd27, %r115, 4;
	add.s64 	%rd28, %rd24, %rd27;
	ld.global.u32 	%r35, [%rd28];
	{
	.reg .b32 %temp; 
	mov.b64 	{%temp, %r116}, %fd40;
	}
	and.b32  	%r117, %r116, 2147483647;
	{
	.reg .b32 %temp; 
	mov.b64 	{%r118, %temp}, %fd40;
	}
	mov.f64 	%fd187, 0d3FF0000000000000;
	{
	.reg .b32 %temp; 
	mov.b64 	{%temp, %r119}, %fd187;
	}
	and.b32  	%r121, %r119, 2147483647;
	{
	.reg .b32 %temp; 
	mov.b64 	{%r122, %temp}, %fd187;
	}
	mov.b64 	%fd225, {%r118, %r117};
	mov.b64 	%fd226, {%r122, %r121};
	max.u32 	%r123, %r117, %r121;
	setp.lt.u32 	%p17, %r123, 2146435072;
	@%p17 bra 	$L__BB1_29;
	setp.num.f64 	%p33, %fd225, %fd225;
	setp.num.f64 	%p34, %fd226, %fd226;
	and.pred  	%p35, %p33, %p34;
	@%p35 bra 	$L__BB1_28;
	mov.f64 	%fd197, 0d3FF0000000000000;
	add.rn.f64 	%fd227, %fd40, %fd197;
	bra.uni 	$L__BB1_45;
$L__BB1_28:
	setp.eq.f64 	%p36, %fd225, 0d7FF0000000000000;
	selp.f64 	%fd227, 0dFFF8000000000000, %fd40, %p36;
	bra.uni 	$L__BB1_45;
$L__BB1_29:
	setp.eq.f64 	%p18, %fd226, 0d0000000000000000;
	mov.f64 	%fd227, 0dFFF8000000000000;
	@%p18 bra 	$L__BB1_45;
	setp.ltu.f64 	%p19, %fd225, %fd226;
	mov.f64 	%fd227, %fd40;
	@%p19 bra 	$L__BB1_45;
	{
	.reg .b32 %temp; 
	mov.b64 	{%temp, %r124}, %fd225;
	}
	shr.u32 	%r177, %r124, 20;
	{
	.reg .b32 %temp; 
	mov.b64 	{%temp, %r37}, %fd226;
	}
	shr.u32 	%r178, %r37, 20;
	setp.gt.u32 	%p20, %r124, 1048575;
	@%p20 bra 	$L__BB1_33;
	mul.f64 	%fd225, %fd225, 0d4350000000000000;
	{
	.reg .b32 %temp; 
	mov.b64 	{%temp, %r125}, %fd225;
	}
	shr.u32 	%r126, %r125, 20;
	add.s32 	%r127, %r177, %r126;
	add.s32 	%r177, %r127, -54;
$L__BB1_33:
	setp.gt.u32 	%p21, %r37, 1048575;
	@%p21 bra 	$L__BB1_35;
	mul.f64 	%fd226, %fd226, 0d4350000000000000;
	{
	.reg .b32 %temp; 
	mov.b64 	{%temp, %r128}, %fd226;
	}
	shr.u32 	%r129, %r128, 20;
	add.s32 	%r130, %r178, %r129;
	add.s32 	%r178, %r130, -54;
$L__BB1_35:
	mov.b64 	%rd30, %fd225;
	mov.b64 	%rd31, %fd226;
	and.b64  	%rd32, %rd30, 4503599627370495;
	or.b64  	%rd53, %rd32, 4503599627370496;
	and.b64  	%rd33, %rd31, 4503599627370495;
	or.b64  	%rd4, %rd33, 4503599627370496;
	sub.s32 	%r43, %r177, %r178;
	min.s32 	%r44, %r43, 0;
	add.s32 	%r131, %r178, %r44;
	sub.s32 	%r132, %r177, %r131;
	add.s32 	%r133, %r132, 1;
	and.b32  	%r45, %r133, 3;
	setp.eq.s32 	%p22, %r45, 0;
	mov.u32 	%r181, %r43;
	@%p22 bra 	$L__BB1_38;
	neg.s32 	%r179, %r45;
	mov.u32 	%r181, %r43;
$L__BB1_37:
	.pragma "nounroll";
	sub.s64 	%rd34, %rd53, %rd4;
	mov.b64 	%fd189, %rd34;
	{
	.reg .b32 %temp; 
	mov.b64 	{%temp, %r134}, %fd189;
	}
	setp.lt.s32 	%p23, %r134, 0;
	selp.b64 	%rd56, %rd53, %rd34, %p23;
	shl.b64 	%rd53, %rd56, 1;
	add.s32 	%r181, %r181, -1;
	add.s32 	%r179, %r179, 1;
	setp.ne.s32 	%p24, %r179, 0;
	@%p24 bra 	$L__BB1_37;
$L__BB1_38:
	sub.s32 	%r135, %r43, %r44;
	setp.lt.u32 	%p25, %r135, 3;
	@%p25 bra 	$L__BB1_40;
$L__BB1_39:
	sub.s64 	%rd35, %rd53, %rd4;
	mov.b64 	%fd190, %rd35;
	{
	.reg .b32 %temp; 
	mov.b64 	{%temp, %r136}, %fd190;
	}
	setp.lt.s32 	%p26, %r136, 0;
	selp.b64 	%rd36, %rd53, %rd35, %p26;
	shl.b64 	%rd37, %rd36, 1;
	sub.s64 	%rd38, %rd37, %rd4;
	mov.b64 	%fd191, %rd38;
	{
	.reg .b32 %temp; 
	mov.b64 	{%temp, %r137}, %fd191;
	}
	setp.lt.s32 	%p27, %r137, 0;
	selp.b64 	%rd39, %rd37, %rd38, %p27;
	shl.b64 	%rd40, %rd39, 1;
	sub.s64 	%rd41, %rd40, %rd4;
	mov.b64 	%fd192, %rd41;
	{
	.reg .b32 %temp; 
	mov.b64 	{%temp, %r138}, %fd192;
	}
	setp.lt.s32 	%p28, %r138, 0;
	selp.b64 	%rd42, %rd40, %rd41, %p28;
	shl.b64 	%rd43, %rd42, 1;
	sub.s64 	%rd44, %rd43, %rd4;
	mov.b64 	%fd193, %rd44;
	{
	.reg .b32 %temp; 
	mov.b64 	{%temp, %r139}, %fd193;
	}
	setp.lt.s32 	%p29, %r139, 0;
	selp.b64 	%rd56, %rd43, %rd44, %p29;
	shl.b64 	%rd53, %rd56, 1;
	add.s32 	%r53, %r181, -4;
	setp.gt.s32 	%p30, %r181, 3;
	mov.u32 	%r181, %r53;
	@%p30 bra 	$L__BB1_39;
$L__BB1_40:
	and.b64  	%rd14, %rd56, 9223372036854775807;
	setp.eq.s64 	%p31, %rd14, 0;
	mov.b64 	%rd57, 0;
	@%p31 bra 	$L__BB1_44;
	mov.b64 	%fd194, %rd14;
	mul.f64 	%fd195, %fd194, 0d4350000000000000;
	{
	.reg .b32 %temp; 
	mov.b64 	{%temp, %r140}, %fd195;
	}
	shr.u32 	%r141, %r140, 20;
	sub.s32 	%r142, 55, %r141;
	sub.s32 	%r54, %r178, %r142;
	shl.b64 	%rd15, %rd14, %r142;
	setp.gt.s32 	%p32, %r54, 0;
	@%p32 bra 	$L__BB1_43;
	sub.s32 	%r144, 1, %r54;
	shr.u64 	%rd57, %rd15, %r144;
	bra.uni 	$L__BB1_44;
$L__BB1_43:
	add.s32 	%r143, %r54, -1;
	cvt.u64.u32 	%rd46, %r143;
	shl.b64 	%rd47, %rd46, 52;
	add.s64 	%rd57, %rd47, %rd15;
$L__BB1_44:
	mov.b64 	%fd196, %rd57;
	copysign.f64 	%fd227, %fd40, %fd196;
$L__BB1_45:
	shr.u32 	%r145, %r34, 16;
	and.b32  	%r146, %r145, 255;
	shr.u32 	%r147, %r34, 8;
	and.b32  	%r148, %r147, 255;
	and.b32  	%r149, %r34, 255;
	shr.u32 	%r150, %r35, 16;
	and.b32  	%r151, %r150, 255;
	shr.u32 	%r152, %r35, 8;
	and.b32  	%r153, %r152, 255;
	and.b32  	%r154, %r35, 255;
	mov.f64 	%fd198, 0d3FF0000000000000;
	sub.f64 	%fd199, %fd198, %fd227;
	cvt.rn.f64.u32 	%fd200, %r146;
	mul.f64 	%fd201, %fd199, %fd200;
	cvt.rn.f64.u32 	%fd202, %r151;
	fma.rn.f64 	%fd203, %fd227, %fd202, %fd201;
	cvt.rzi.s32.f64 	%r155, %fd203;
	cvt.rn.f64.u32 	%fd204, %r148;
	mul.f64 	%fd205, %fd199, %fd204;
	cvt.rn.f64.u32 	%fd206, %r153;
	fma.rn.f64 	%fd207, %fd227, %fd206, %fd205;
	cvt.rzi.s32.f64 	%r156, %fd207;
	cvt.rn.f64.u32 	%fd208, %r149;
	mul.f64 	%fd209, %fd199, %fd208;
	cvt.rn.f64.u32 	%fd210, %r154;
	fma.rn.f64 	%fd211, %fd227, %fd210, %fd209;
	cvt.rzi.s32.f64 	%r157, %fd211;
	shl.b32 	%r158, %r155, 16;
	shl.b32 	%r159, %r156, 8;
	add.s32 	%r160, %r157, %r158;
	add.s32 	%r161, %r160, %r159;
	add.s32 	%r162, %r161, -16777216;
	mul.wide.s32 	%rd48, %r1, 4;
	add.s64 	%rd49, %rd1, %rd48;
	st.global.u32 	[%rd49], %r162;
$L__BB1_46:
	ret;

}
	// .globl	traditional
.visible .entry traditional(
	.param .u64 .ptr .align 1 traditional_param_0,
	.param .u64 .ptr .align 1 traditional_param_1,
	.param .u32 traditional_param_2,
	.param .u32 traditional_param_3,
	.param .u32 traditional_param_4,
	.param .u32 traditional_param_5,
	.param .u32 traditional_param_6,
	.param .u32 traditional_param_7,
	.param .u32 traditional_param_8,
	.param .f64 traditional_param_9,
	.param .f64 traditional_param_10,
	.param .f64 traditional_param_11,
	.param .f64 traditional_param_12,
	.param .u32 traditional_param_13
)
{
	.reg .pred 	%p<41>;
	.reg .b32 	%r<192>;
	.reg .b64 	%rd<55>;
	.reg .b64 	%fd<222>;

	ld.param.u64 	%rd19, [traditional_param_0];
	ld.param.u32 	%r56, [traditional_param_2];
	ld.param.u32 	%r59, [traditional_param_3];
	ld.param.u32 	%r60, [traditional_param_4];
	ld.param.u32 	%r61, [traditional_param_5];
	ld.param.u32 	%r62, [traditional_param_6];
	ld.param.u32 	%r63, [traditional_param_7];
	ld.param.u32 	%r64, [traditional_param_8];
	ld.param.f64 	%fd51, [traditional_param_9];
	ld.param.f64 	%fd52, [traditional_param_10];
	ld.param.f64 	%fd53, [traditional_param_11];
	ld.param.f64 	%fd54, [traditional_param_12];
	ld.param.u32 	%r57, [traditional_param_13];
	cvta.to.global.u64 	%rd1, %rd19;
	mov.u32 	%r65, %ctaid.x;
	mov.u32 	%r66, %ntid.x;
	mov.u32 	%r67, %tid.x;
	mad.lo.s32 	%r68, %r65, %r66, %r67;
	mad.lo.s32 	%r69, %r61, %r59, %r68;
	mov.u32 	%r70, %ctaid.y;
	mov.u32 	%r71, %ntid.y;
	mov.u32 	%r72, %tid.y;
	mad.lo.s32 	%r73, %r70, %r71, %r72;
	mad.lo.s32 	%r74, %r62, %r60, %r73;
	mad.lo.s32 	%r1, %r74, %r63, %r69;
	cvt.rn.f64.u32 	%fd55, %r69;
	cvt.rn.f64.s32 	%fd56, %r63;
	add.f64 	%fd57, %fd51, %fd51;
	mul.f64 	%fd58, %fd57, %fd55;
	div.rn.f64 	%fd59, %fd58, %fd56;
	sub.f64 	%fd60, %fd59, %fd51;
	add.f64 	%fd1, %fd53, %fd60;
	cvt.rn.f64.u32 	%fd61, %r74;
	cvt.rn.f64.s32 	%fd62, %r64;
	add.f64 	%fd63, %fd52, %fd52;
	mul.f64 	%fd64, %fd63, %fd61;
	div.rn.f64 	%fd65, %fd64, %fd62;
	sub.f64 	%fd66, %fd65, %fd52;
	add.f64 	%fd2, %fd54, %fd66;
	setp.lt.s32 	%p1, %r57, 1;
	mov.f64 	%fd210, 0d0000000000000000;
	mov.b32 	%r173, 0;
	@%p1 bra 	$L__BB2_4;
	mov.f64 	%fd205, 0d0000000000000000;
	mov.b32 	%r173, 0;
	mov.f64 	%fd206, %fd205;
	mov.f64 	%fd207, %fd205;
	mov.f64 	%fd208, %fd205;
$L__BB2_2:
	sub.f64 	%fd68, %fd206, %fd205;
	add.f64 	%fd7, %fd1, %fd68;
	add.f64 	%fd69, %fd208, %fd208;
	fma.rn.f64 	%fd70, %fd69, %fd207, %fd2;
	setp.eq.f64 	%p2, %fd208, %fd7;
	setp.eq.f64 	%p3, %fd207, %fd70;
	and.pred  	%p4, %p2, %p3;
	@%p4 bra 	$L__BB2_5;
	mul.f64 	%fd206, %fd7, %fd7;
	mul.f64 	%fd205, %fd70, %fd70;
	add.s32 	%r173, %r173, 1;
	add.f64 	%fd210, %fd206, %fd205;
	setp.le.f64 	%p5, %fd210, 0d4010000000000000;
	setp.lt.s32 	%p6, %r173, %r57;
	and.pred  	%p7, %p5, %p6;
	mov.f64 	%fd207, %fd70;
	mov.f64 	%fd208, %fd7;
	@%p7 bra 	$L__BB2_2;
$L__BB2_4:
	setp.ne.s32 	%p8, %r173, %r57;
	@%p8 bra 	$L__BB2_6;
$L__BB2_5:
	mul.wide.s32 	%rd46, %r1, 4;
	add.s64 	%rd47, %rd1, %rd46;
	mov.b32 	%r171, -16777216;
	st.global.u32 	[%rd47], %r171;
	bra.uni 	$L__BB2_48;
$L__BB2_6:
	{
	.reg .b32 %temp; 
	mov.b64 	{%temp, %r174}, %fd210;
	}
	{
	.reg .b32 %temp; 
	mov.b64 	{%r175, %temp}, %fd210;
	}
	setp.gt.s32 	%p9, %r174, 1048575;
	mov.b32 	%r176, -1023;
	@%p9 bra 	$L__BB2_8;
	mul.f64 	%fd210, %fd210, 0d4350000000000000;
	{
	.reg .b32 %temp; 
	mov.b64 	{%temp, %r174}, %fd210;
	}
	{
	.reg .b32 %temp; 
	mov.b64 	{%r175, %temp}, %fd210;
	}
	mov.b32 	%r176, -1077;
$L__BB2_8:
	add.s32 	%r78, %r174, -1;
	setp.gt.u32 	%p10, %r78, 2146435070;
	@%p10 bra 	$L__BB2_12;
	shr.u32 	%r81, %r174, 20;
	add.s32 	%r177, %r176, %r81;
	and.b32  	%r82, %r174, 1048575;
	or.b32  	%r83, %r82, 1072693248;
	mov.b64 	%fd211, {%r175, %r83};
	setp.lt.u32 	%p12, %r83, 1073127583;
	@%p12 bra 	$L__BB2_11;
	{
	.reg .b32 %temp; 
	mov.b64 	{%r84, %temp}, %fd211;
	}
	{
	.reg .b32 %temp; 
	mov.b64 	{%temp, %r85}, %fd211;
	}
	add.s32 	%r86, %r85, -1048576;
	mov.b64 	%fd211, {%r84, %r86};
	add.s32 	%r177, %r177, 1;
$L__BB2_11:
	add.f64 	%fd72, %fd211, 0dBFF0000000000000;
	add.f64 	%fd73, %fd211, 0d3FF0000000000000;
	rcp.approx.ftz.f64 	%fd74, %fd73;
	neg.f64 	%fd75, %fd73;
	fma.rn.f64 	%fd76, %fd75, %fd74, 0d3FF0000000000000;
	fma.rn.f64 	%fd77, %fd76, %fd76, %fd76;
	fma.rn.f64 	%fd78, %fd77, %fd74, %fd74;
	mul.f64 	%fd79, %fd72, %fd78;
	fma.rn.f64 	%fd80, %fd72, %fd78, %fd79;
	mul.f64 	%fd81, %fd80, %fd80;
	fma.rn.f64 	%fd82, %fd81, 0d3EB1380B3AE80F1E, 0d3ED0EE258B7A8B04;
	fma.rn.f64 	%fd83, %fd82, %fd81, 0d3EF3B2669F02676F;
	fma.rn.f64 	%fd84, %fd83, %fd81, 0d3F1745CBA9AB0956;
	fma.rn.f64 	%fd85, %fd84, %fd81, 0d3F3C71C72D1B5154;
	fma.rn.f64 	%fd86, %fd85, %fd81, 0d3F624924923BE72D;
	fma.rn.f64 	%fd87, %fd86, %fd81, 0d3F8999999999A3C4;
	fma.rn.f64 	%fd88, %fd87, %fd81, 0d3FB5555555555554;
	sub.f64 	%fd89, %fd72, %fd80;
	add.f64 	%fd90, %fd89, %fd89;
	neg.f64 	%fd91, %fd80;
	fma.rn.f64 	%fd92, %fd91, %fd72, %fd90;
	mul.f64 	%fd93, %fd78, %fd92;
	mul.f64 	%fd94, %fd81, %fd88;
	fma.rn.f64 	%fd95, %fd94, %fd80, %fd93;
	xor.b32  	%r87, %r177, -2147483648;
	mov.b32 	%r88, 1127219200;
	mov.b64 	%fd96, {%r87, %r88};
	mov.b32 	%r89, -2147483648;
	mov.b64 	%fd97, {%r89, %r88};
	sub.f64 	%fd98, %fd96, %fd97;
	fma.rn.f64 	%fd99, %fd98, 0d3FE62E42FEFA39EF, %fd80;
	fma.rn.f64 	%fd100, %fd98, 0dBFE62E42FEFA39EF, %fd99;
	sub.f64 	%fd101, %fd100, %fd80;
	sub.f64 	%fd102, %fd95, %fd101;
	fma.rn.f64 	%fd103, %fd98, 0d3C7ABC9E3B39803F, %fd102;
	add.f64 	%fd212, %fd99, %fd103;
	bra.uni 	$L__BB2_13;
$L__BB2_12:
	fma.rn.f64 	%fd71, %fd210, 0d7FF0000000000000, 0d7FF0000000000000;
	{
	.reg .b32 %temp; 
	mov.b64 	{%temp, %r79}, %fd210;
	}
	and.b32  	%r80, %r79, 2147483647;
	setp.eq.s32 	%p11, %r80, 0;
	selp.f64 	%fd212, 0dFFF0000000000000, %fd71, %p11;
$L__BB2_13:
	mul.f64 	%fd105, %fd212, 0d3C7777D0FFDA0D24;
	fma.rn.f64 	%fd21, %fd212, 0d3FF71547652B82FE, %fd105;
	mov.f64 	%fd213, 0d4000000000000000;
	{
	.reg .b32 %temp; 
	mov.b64 	{%temp, %r178}, %fd213;
	}
	{
	.reg .b32 %temp; 
	mov.b64 	{%r179, %temp}, %fd213;
	}
	setp.gt.s32 	%p13, %r178, 1048575;
	mov.b32 	%r180, -1023;
	@%p13 bra 	$L__BB2_15;
	mov.f64 	%fd213, 0d4360000000000000;
	{
	.reg .b32 %temp; 
	mov.b64 	{%temp, %r178}, %fd213;
	}
	{
	.reg .b32 %temp; 
	mov.b64 	{%r179, %temp}, %fd213;
	}
	mov.b32 	%r180, -1077;
$L__BB2_15:
	add.s32 	%r92, %r178, -1;
	setp.gt.u32 	%p14, %r92, 2146435070;
	@%p14 bra 	$L__BB2_19;
	shr.u32 	%r95, %r178, 20;
	add.s32 	%r181, %r180, %r95;
	and.b32  	%r96, %r178, 1048575;
	or.b32  	%r97, %r96, 1072693248;
	mov.b64 	%fd214, {%r179, %r97};
	setp.lt.u32 	%p16, %r97, 1073127583;
	@%p16 bra 	$L__BB2_18;
	{
	.reg .b32 %temp; 
	mov.b64 	{%r98, %temp}, %fd214;
	}
	{
	.reg .b32 %temp; 
	mov.b64 	{%temp, %r99}, %fd214;
	}
	add.s32 	%r100, %r99, -1048576;
	mov.b64 	%fd214, {%r98, %r100};
	add.s32 	%r181, %r181, 1;
$L__BB2_18:
	add.f64 	%fd108, %fd214, 0dBFF0000000000000;
	add.f64 	%fd109, %fd214, 0d3FF0000000000000;
	rcp.approx.ftz.f64 	%fd110, %fd109;
	neg.f64 	%fd111, %fd109;
	fma.rn.f64 	%fd112, %fd111, %fd110, 0d3FF0000000000000;
	fma.rn.f64 	%fd113, %fd112, %fd112, %fd112;
	fma.rn.f64 	%fd114, %fd113, %fd110, %fd110;
	mul.f64 	%fd115, %fd108, %fd114;
	fma.rn.f64 	%fd116, %fd108, %fd114, %fd115;
	mul.f64 	%fd117, %fd116, %fd116;
	fma.rn.f64 	%fd118, %fd117, 0d3EB1380B3AE80F1E, 0d3ED0EE258B7A8B04;
	fma.rn.f64 	%fd119, %fd118, %fd117, 0d3EF3B2669F02676F;
	fma.rn.f64 	%fd120, %fd119, %fd117, 0d3F1745CBA9AB0956;
	fma.rn.f64 	%fd121, %fd120, %fd117, 0d3F3C71C72D1B5154;
	fma.rn.f64 	%fd122, %fd121, %fd117, 0d3F624924923BE72D;
	fma.rn.f64 	%fd123, %fd122, %fd117, 0d3F8999999999A3C4;
	fma.rn.f64 	%fd124, %fd123, %fd117, 0d3FB5555555555554;
	sub.f64 	%fd125, %fd108, %fd116;
	add.f64 	%fd126, %fd125, %fd125;
	neg.f64 	%fd127, %fd116;
	fma.rn.f64 	%fd128, %fd127, %fd108, %fd126;
	mul.f64 	%fd129, %fd114, %fd128;
	mul.f64 	%fd130, %fd117, %fd124;
	fma.rn.f64 	%fd131, %fd130, %fd116, %fd129;
	xor.b32  	%r101, %r181, -2147483648;
	mov.b32 	%r102, 1127219200;
	mov.b64 	%fd132, {%r101, %r102};
	mov.b32 	%r103, -2147483648;
	mov.b64 	%fd133, {%r103, %r102};
	sub.f64 	%fd134, %fd132, %fd133;
	fma.rn.f64 	%fd135, %fd134, 0d3FE62E42FEFA39EF, %fd116;
	fma.rn.f64 	%fd136, %fd134, 0dBFE62E42FEFA39EF, %fd135;
	sub.f64 	%fd137, %fd136, %fd116;
	sub.f64 	%fd138, %fd131, %fd137;
	fma.rn.f64 	%fd139, %fd134, 0d3C7ABC9E3B39803F, %fd138;
	add.f64 	%fd215, %fd135, %fd139;
	bra.uni 	$L__BB2_20;
$L__BB2_19:
	fma.rn.f64 	%fd107, %fd213, 0d7FF0000000000000, 0d7FF0000000000000;
	{
	.reg .b32 %temp; 
	mov.b64 	{%temp, %r93}, %fd213;
	}
	and.b32  	%r94, %r93, 2147483647;
	setp.eq.s32 	%p15, %r94, 0;
	selp.f64 	%fd215, 0dFFF0000000000000, %fd107, %p15;
$L__BB2_20:
	mul.f64 	%fd140, %fd215, 0d3C7777D0FFDA0D24;
	fma.rn.f64 	%fd29, %fd215, 0d3FF71547652B82FE, %fd140;
	mul.f64 	%fd141, %fd21, 0d3FE0000000000000;
	div.rn.f64 	%fd216, %fd141, %fd29;
	{
	.reg .b32 %temp; 
	mov.b64 	{%temp, %r182}, %fd216;
	}
	{
	.reg .b32 %temp; 
	mov.b64 	{%r183, %temp}, %fd216;
	}
	setp.gt.s32 	%p17, %r182, 1048575;
	mov.b32 	%r184, -1023;
	@%p17 bra 	$L__BB2_22;
	mul.f64 	%fd216, %fd216, 0d4350000000000000;
	{
	.reg .b32 %temp; 
	mov.b64 	{%temp, %r182}, %fd216;
	}
	{
	.reg .b32 %temp; 
	mov.b64 	{%r183, %temp}, %fd216;
	}
	mov.b32 	%r184, -1077;
$L__BB2_22:
	add.s32 	%r106, %r182, -1;
	setp.gt.u32 	%p18, %r106, 2146435070;
	@%p18 bra 	$L__BB2_26;
	shr.u32 	%r109, %r182, 20;
	add.s32 	%r185, %r184, %r109;
	and.b32  	%r110, %r182, 1048575;
	or.b32  	%r111, %r110, 1072693248;
	mov.b64 	%fd217, {%r183, %r111};
	setp.lt.u32 	%p20, %r111, 1073127583;
	@%p20 bra 	$L__BB2_25;
	{
	.reg .b32 %temp; 
	mov.b64 	{%r112, %temp}, %fd217;
	}
	{
	.reg .b32 %temp; 
	mov.b64 	{%temp, %r113}, %fd217;
	}
	add.s32 	%r114, %r113, -1048576;
	mov.b64 	%fd217, {%r112, %r114};
	add.s32 	%r185, %r185, 1;
$L__BB2_25:
	add.f64 	%fd143, %fd217, 0dBFF0000000000000;
	add.f64 	%fd144, %fd217, 0d3FF0000000000000;
	rcp.approx.ftz.f64 	%fd145, %fd144;
	neg.f64 	%fd146, %fd144;
	fma.rn.f64 	%fd147, %fd146, %fd145, 0d3FF0000000000000;
	fma.rn.f64 	%fd148, %fd147, %fd147, %fd147;
	fma.rn.f64 	%fd149, %fd148, %fd145, %fd145;
	mul.f64 	%fd150, %fd143, %fd149;
	fma.rn.f64 	%fd151, %fd143, %fd149, %fd150;
	mul.f64 	%fd152, %fd151, %fd151;
	fma.rn.f64 	%fd153, %fd152, 0d3EB1380B3AE80F1E, 0d3ED0EE258B7A8B04;
	fma.rn.f64 	%fd154, %fd153, %fd152, 0d3EF3B2669F02676F;
	fma.rn.f64 	%fd155, %fd154, %fd152, 0d3F1745CBA9AB0956;
	fma.rn.f64 	%fd156, %fd155, %fd152, 0d3F3C71C72D1B5154;
	fma.rn.f64 	%fd157, %fd156, %fd152, 0d3F624924923BE72D;
	fma.rn.f64 	%fd158, %fd157, %fd152, 0d3F8999999999A3C4;
	fma.rn.f64 	%fd159, %fd158, %fd152, 0d3FB5555555555554;
	sub.f64 	%fd160, %fd143, %fd151;
	add.f64 	%fd161, %fd160, %fd160;
	neg.f64 	%fd162, %fd151;
	fma.rn.f64 	%fd163, %fd162, %fd143, %fd161;
	mul.f64 	%fd164, %fd149, %fd163;
	mul.f64 	%fd165, %fd152, %fd159;
	fma.rn.f64 	%fd166, %fd165, %fd151, %fd164;
	xor.b32  	%r115, %r185, -2147483648;
	mov.b32 	%r116, 1127219200;
	mov.b64 	%fd167, {%r115, %r116};
	mov.b32 	%r117, -2147483648;
	mov.b64 	%fd168, {%r117, %r116};
	sub.f64 	%fd169, %fd167, %fd168;
	fma.rn.f64 	%fd170, %fd169, 0d3FE62E42FEFA39EF, %fd151;
	fma.rn.f64 	%fd171, %fd169, 0dBFE62E42FEFA39EF, %fd170;
	sub.f64 	%fd172, %fd171, %fd151;
	sub.f64 	%fd173, %fd166, %fd172;
	fma.rn.f64 	%fd174, %fd169, 0d3C7ABC9E3B39803F, %fd173;
	add.f64 	%fd218, %fd170, %fd174;
	bra.uni 	$L__BB2_27;
$L__BB2_26:
	fma.rn.f64 	%fd142, %fd216, 0d7FF0000000000000, 0d7FF0000000000000;
	{
	.reg .b32 %temp; 
	mov.b64 	{%temp, %r107}, %fd216;
	}
	and.b32  	%r108, %r107, 2147483647;
	setp.eq.s32 	%p19, %r108, 0;
	selp.f64 	%fd218, 0dFFF0000000000000, %fd142, %p19;
$L__BB2_27:
	ld.param.u64 	%rd48, [traditional_param_1];
	cvta.to.global.u64 	%rd20, %rd48;
	mul.f64 	%fd175, %fd218, 0d3C7777D0FFDA0D24;
	fma.rn.f64 	%fd176, %fd218, 0d3FF71547652B82FE, %fd175;
	div.rn.f64 	%fd177, %fd176, %fd29;
	add.s32 	%r118, %r173, 1;
	cvt.rn.f64.u32 	%fd178, %r118;
	sub.f64 	%fd39, %fd178, %fd177;
	cvt.rzi.s32.f64 	%r119, %fd39;
	add.s32 	%r120, %r56, -1;
	rem.s32 	%r121, %r119, %r120;
	mul.wide.s32 	%rd21, %r121, 4;
	add.s64 	%rd22, %rd20, %rd21;
	ld.global.u32 	%r35, [%rd22];
	add.f64 	%fd179, %fd39, 0d3FF0000000000000;
	cvt.rzi.s32.f64 	%r122, %fd179;
	rem.s32 	%r123, %r122, %r120;
	mul.wide.s32 	%rd23, %r123, 4;
	add.s64 	%rd24, %rd20, %rd23;
	ld.global.u32 	%r36, [%rd24];
	{
	.reg .b32 %temp; 
	mov.b64 	{%temp, %r124}, %fd39;
	}
	and.b32  	%r125, %r124, 2147483647;
	{
	.reg .b32 %temp; 
	mov.b64 	{%r126, %temp}, %fd39;
	}
	mov.f64 	%fd180, 0d3FF0000000000000;
	{
	.reg .b32 %temp; 
	mov.b64 	{%temp, %r127}, %fd180;
	}
	and.b32  	%r129, %r127, 2147483647;
	{
	.reg .b32 %temp; 
	mov.b64 	{%r130, %temp}, %fd180;
	}
	mov.b64 	%fd219, {%r126, %r125};
	mov.b64 	%fd220, {%r130, %r129};
	max.u32 	%r131, %r125, %r129;
	setp.lt.u32 	%p21, %r131, 2146435072;
	@%p21 bra 	$L__BB2_31;
	setp.num.f64 	%p37, %fd219, %fd219;
	setp.num.f64 	%p38, %fd220, %fd220;
	and.pred  	%p39, %p37, %p38;
	@%p39 bra 	$L__BB2_30;
	mov.f64 	%fd190, 0d3FF0000000000000;
	add.rn.f64 	%fd221, %fd39, %fd190;
	bra.uni 	$L__BB2_47;
$L__BB2_30:
	setp.eq.f64 	%p40, %fd219, 0d7FF0000000000000;
	selp.f64 	%fd221, 0dFFF8000000000000, %fd39, %p40;
	bra.uni 	$L__BB2_47;
$L__BB2_31:
	setp.eq.f64 	%p22, %fd220, 0d0000000000000000;
	mov.f64 	%fd221, 0dFFF8000000000000;
	@%p22 bra 	$L__BB2_47;
	setp.ltu.f64 	%p23, %fd219, %fd220;
	mov.f64 	%fd221, %fd39;
	@%p23 bra 	$L__BB2_47;
	{
	.reg .b32 %temp; 
	mov.b64 	{%temp, %r132}, %fd219;
	}
	shr.u32 	%r186, %r132, 20;
	{
	.reg .b32 %temp; 
	mov.b64 	{%temp, %r38}, %fd220;
	}
	shr.u32 	%r187, %r38, 20;
	setp.gt.u32 	%p24, %r132, 1048575;
	@%p24 bra 	$L__BB2_35;
	mul.f64 	%fd219, %fd219, 0d4350000000000000;
	{
	.reg .b32 %temp; 
	mov.b64 	{%temp, %r133}, %fd219;
	}
	shr.u32 	%r134, %r133, 20;
	add.s32 	%r135, %r186, %r134;
	add.s32 	%r186, %r135, -54;
$L__BB2_35:
	setp.gt.u32 	%p25, %r38, 1048575;
	@%p25 bra 	$L__BB2_37;
	mul.f64 	%fd220, %fd220, 0d4350000000000000;
	{
	.reg .b32 %temp; 
	mov.b64 	{%temp, %r136}, %fd220;
	}
	shr.u32 	%r137, %r136, 20;
	add.s32 	%r138, %r187, %r137;
	add.s32 	%r187, %r138, -54;
$L__BB2_37:
	mov.b64 	%rd26, %fd219;
	mov.b64 	%rd27, %fd220;
	and.b64  	%rd28, %rd26, 4503599627370495;
	or.b64  	%rd50, %rd28, 4503599627370496;
	and.b64  	%rd29, %rd27, 4503599627370495;
	or.b64  	%rd3, %rd29, 4503599627370496;
	sub.s32 	%r44, %r186, %r187;
	min.s32 	%r45, %r44, 0;
	add.s32 	%r139, %r187, %r45;
	sub.s32 	%r140, %r186, %r139;
	add.s32 	%r141, %r140, 1;
	and.b32  	%r46, %r141, 3;
	setp.eq.s32 	%p26, %r46, 0;
	mov.u32 	%r190, %r44;
	@%p26 bra 	$L__BB2_40;
	neg.s32 	%r188, %r46;
	mov.u32 	%r190, %r44;
$L__BB2_39:
	.pragma "nounroll";
	sub.s64 	%rd30, %rd50, %rd3;
	mov.b64 	%fd182, %rd30;
	{
	.reg .b32 %temp; 
	mov.b64 	{%temp, %r142}, %fd182;
	}
	setp.lt.s32 	%p27, %r142, 0;
	selp.b64 	%rd53, %rd50, %rd30, %p27;
	shl.b64 	%rd50, %rd53, 1;
	add.s32 	%r190, %r190, -1;
	add.s32 	%r188, %r188, 1;
	setp.ne.s32 	%p28, %r188, 0;
	@%p28 bra 	$L__BB2_39;
$L__BB2_40:
	sub.s32 	%r143, %r44, %r45;
	setp.lt.u32 	%p29, %r143, 3;
	@%p29 bra 	$L__BB2_42;
$L__BB2_41:
	sub.s64 	%rd31, %rd50, %rd3;
	mov.b64 	%fd183, %rd31;
	{
	.reg .b32 %temp; 
	mov.b64 	{%temp, %r144}, %fd183;
	}
	setp.lt.s32 	%p30, %r144, 0;
	selp.b64 	%rd32, %rd50, %rd31, %p30;
	shl.b64 	%rd33, %rd32, 1;
	sub.s64 	%rd34, %rd33, %rd3;
	mov.b64 	%fd184, %rd34;
	{
	.reg .b32 %temp; 
	mov.b64 	{%temp, %r145}, %fd184;
	}
	setp.lt.s32 	%p31, %r145, 0;
	selp.b64 	%rd35, %rd33, %rd34, %p31;
	shl.b64 	%rd36, %rd35, 1;
	sub.s64 	%rd37, %rd36, %rd3;
	mov.b64 	%fd185, %rd37;
	{
	.reg .b32 %temp; 
	mov.b64 	{%temp, %r146}, %fd185;
	}
	setp.lt.s32 	%p32, %r146, 0;
	selp.b64 	%rd38, %rd36, %rd37, %p32;
	shl.b64 	%rd39, %rd38, 1;
	sub.s64 	%rd40, %rd39, %rd3;
	mov.b64 	%fd186, %rd40;
	{
	.reg .b32 %temp; 
	mov.b64 	{%temp, %r147}, %fd186;
	}
	setp.lt.s32 	%p33, %r147, 0;
	selp.b64 	%rd53, %rd39, %rd40, %p33;
	shl.b64 	%rd50, %rd53, 1;
	add.s32 	%r54, %r190, -4;
	setp.gt.s32 	%p34, %r190, 3;
	mov.u32 	%r190, %r54;
	@%p34 bra 	$L__BB2_41;
$L__BB2_42:
	and.b64  	%rd13, %rd53, 9223372036854775807;
	setp.eq.s64 	%p35, %rd13, 0;
	mov.b64 	%rd54, 0;
	@%p35 bra 	$L__BB2_46;
	mov.b64 	%fd187, %rd13;
	mul.f64 	%fd188, %fd187, 0d4350000000000000;
	{
	.reg .b32 %temp; 
	mov.b64 	{%temp, %r148}, %fd188;
	}
	shr.u32 	%r149, %r148, 20;
	sub.s32 	%r150, 55, %r149;
	sub.s32 	%r55, %r187, %r150;
	shl.b64 	%rd14, %rd13, %r150;
	setp.gt.s32 	%p36, %r55, 0;
	@%p36 bra 	$L__BB2_45;
	sub.s32 	%r152, 1, %r55;
	shr.u64 	%rd54, %rd14, %r152;
	bra.uni 	$L__BB2_46;
$L__BB2_45:
	add.s32 	%r151, %r55, -1;
	cvt.u64.u32 	%rd42, %r151;
	shl.b64 	%rd43, %rd42, 52;
	add.s64 	%rd54, %rd43, %rd14;
$L__BB2_46:
	mov.b64 	%fd189, %rd54;
	copysign.f64 	%fd221, %fd39, %fd189;
$L__BB2_47:
	shr.u32 	%r153, %r35, 16;
	and.b32  	%r154, %r153, 255;
	shr.u32 	%r155, %r35, 8;
	and.b32  	%r156, %r155, 255;
	and.b32  	%r157, %r35, 255;
	shr.u32 	%r158, %r36, 16;
	and.b32  	%r159, %r158, 255;
	shr.u32 	%r160, %r36, 8;
	and.b32  	%r161, %r160, 255;
	and.b32  	%r162, %r36, 255;
	mov.f64 	%fd191, 0d3FF0000000000000;
	sub.f64 	%fd192, %fd191, %fd221;
	cvt.rn.f64.u32 	%fd193, %r154;
	mul.f64 	%fd194, %fd192, %fd193;
	cvt.rn.f64.u32 	%fd195, %r159;
	fma.rn.f64 	%fd196, %fd221, %fd195, %fd194;
	cvt.rzi.s32.f64 	%r163, %fd196;
	cvt.rn.f64.u32 	%fd197, %r156;
	mul.f64 	%fd198, %fd192, %fd197;
	cvt.rn.f64.u32 	%fd199, %r161;
	fma.rn.f64 	%fd200, %fd221, %fd199, %fd198;
	cvt.rzi.s32.f64 	%r164, %fd200;
	cvt.rn.f64.u32 	%fd201, %r157;
	mul.f64 	%fd202, %fd192, %fd201;
	cvt.rn.f64.u32 	%fd203, %r162;
	fma.rn.f64 	%fd204, %fd221, %fd203, %fd202;
	cvt.rzi.s32.f64 	%r165, %fd204;
	shl.b32 	%r166, %r163, 16;
	shl.b32 	%r167, %r164, 8;
	add.s32 	%r168, %r165, %r166;
	add.s32 	%r169, %r168, %r167;
	add.s32 	%r170, %r169, -16777216;
	mul.wide.s32 	%rd44, %r1, 4;
	add.s64 	%rd45, %rd1, %rd44;
	st.global.u32 	[%rd45], %r170;
$L__BB2_48:
	ret;

}


// ===== COMPILED SASS (sm_100) =====

	.target	sm_100

	.elftype	@"ET_EXEC"


//--------------------- .note.nv.tkinfo           --------------------------
	.section	.note.nv.tkinfo,"",@"SHT_NOTE"
	.sectionflags	@"SHF_NOTE_NV_TKINFO"
	.tkinfo
        /*0018*/ 	.word	0x00000002
        /*0030*/ 	.string	""
        /*0030*/ 	.string	"ptxas"
        /*0030*/ 	.string	"Cuda compilation tools, release 13.0, V13.0.88"
        /*0030*/ 	.string	"Build cuda_13.0.r13.0/compiler.36424714_0"
        /*0030*/ 	.string	"-arch sm_100 -m 64 "



//--------------------- .note.nv.cuinfo           --------------------------
	.section	.note.nv.cuinfo,"",@"SHT_NOTE"
	.sectionflags	@"SHF_NOTE_NV_CUINFO"
        /*0018*/ 	.short	0x0002
        /*001a*/ 	.short	0x0064
        /*001c*/ 	.short	0x0082
	.zero		2


//--------------------- .nv.info                  --------------------------
	.section	.nv.info,"",@"SHT_CUDA_INFO"
	.align	4


	//----- nvinfo : EIATTR_REGCOUNT
	.align		4
        /*0000*/ 	.byte	0x04, 0x2f
        /*0002*/ 	.short	(.L_1 - .L_0)
	.align		4
.L_0:
        /*0004*/ 	.word	index@(get_points)
        /*0008*/ 	.word	0x00000018


	//----- nvinfo : EIATTR_FRAME_SIZE
	.align		4
.L_1:
        /*000c*/ 	.byte	0x04, 0x11
        /*000e*/ 	.short	(.L_3 - .L_2)
	.align		4
.L_2:
        /*0010*/ 	.word	index@(get_points)
        /*0014*/ 	.word	0x00000000


	//----- nvinfo : EIATTR_REGCOUNT
	.align		4
.L_3:
        /*0018*/ 	.byte	0x04, 0x2f
        /*001a*/ 	.short	(.L_5 - .L_4)
	.align		4
.L_4:
        /*001c*/ 	.word	index@(perturbation)
        /*0020*/ 	.word	0x0000001e


	//----- nvinfo : EIATTR_FRAME_SIZE
	.align		4
.L_5:
        /*0024*/ 	.byte	0x04, 0x11
        /*0026*/ 	.short	(.L_7 - .L_6)
	.align		4
.L_6:
        /*0028*/ 	.word	index@($__internal_1_$__cuda_sm20_div_rn_f64_full)
        /*002c*/ 	.word	0x00000000


	//----- nvinfo : EIATTR_FRAME_SIZE
	.align		4
.L_7:
        /*0030*/ 	.byte	0x04, 0x11
        /*0032*/ 	.short	(.L_9 - .L_8)
	.align		4
.L_8:
        /*0034*/ 	.word	index@(perturbation)
        /*0038*/ 	.word	0x00000000


	//----- nvinfo : EIATTR_REGCOUNT
	.align		4
.L_9:
        /*003c*/ 	.byte	0x04, 0x2f
        /*003e*/ 	.short	(.L_11 - .L_10)
	.align		4
.L_10:
        /*0040*/ 	.word	index@(traditional)
        /*0044*/ 	.word	0x0000001e


	//----- nvinfo : EIATTR_FRAME_SIZE
	.align		4
.L_11:
        /*0048*/ 	.byte	0x04, 0x11
        /*004a*/ 	.short	(.L_13 - .L_12)
	.align		4
.L_12:
        /*004c*/ 	.word	index@($__internal_0_$__cuda_sm20_div_rn_f64_full)
        /*0050*/ 	.word	0x00000000


	//----- nvinfo : EIATTR_FRAME_SIZE
	.align		4
.L_13:
        /*0054*/ 	.byte	0x04, 0x11
        /*0056*/ 	.short	(.L_15 - .L_14)
	.align		4
.L_14:
        /*0058*/ 	.word	index@(traditional)
        /*005c*/ 	.word	0x00000000


	//----- nvinfo : EIATTR_MIN_STACK_SIZE
	.align		4
.L_15:
        /*0060*/ 	.byte	0x04, 0x12
        /*0062*/ 	.short	(.L_17 - .L_16)
	.align		4
.L_16:
        /*0064*/ 	.word	index@(traditional)
        /*0068*/ 	.word	0x00000000


	//----- nvinfo : EIATTR_MIN_STACK_SIZE
	.align		4
.L_17:
        /*006c*/ 	.byte	0x04, 0x12
        /*006e*/ 	.short	(.L_19 - .L_18)
	.align		4
.L_18:
        /*0070*/ 	.word	index@(perturbation)
        /*0074*/ 	.word	0x00000000


	//----- nvinfo : EIATTR_MIN_STACK_SIZE
	.align		4
.L_19:
        /*0078*/ 	.byte	0x04, 0x12
        /*007a*/ 	.short	(.L_21 - .L_20)
	.align		4
.L_20:
        /*007c*/ 	.word	index@(get_points)
        /*0080*/ 	.word	0x00000000
.L_21:


//--------------------- .nv.compat                --------------------------
	.section	.nv.compat,"",@"SHT_CUDA_COMPAT_INFO"
	.align	4
        /*0000*/ 	.byte	0x02, 0x09, 0x00, 0x00, 0x02, 0x02, 0x01, 0x00, 0x02, 0x05, 0x05, 0x00, 0x03, 0x07, 0x01, 0x01
        /*0010*/ 	.byte	0x02, 0x03, 0x00, 0x00, 0x02, 0x06, 0x01, 0x00, 0x04, 0x0b, 0x08, 0x00, 0x01, 0x00, 0x00, 0x00
        /*0020*/ 	.byte	0x00, 0x00, 0x00, 0x00


//--------------------- .nv.info.traditional      --------------------------
	.section	.nv.info.traditional,"",@"SHT_CUDA_INFO"
	.sectionflags	@""
	.align	4


	//----- nvinfo : EIATTR_CUDA_API_VERSION
	.align		4
        /*0000*/ 	.byte	0x04, 0x37
        /*0002*/ 	.short	(.L_23 - .L_22)
.L_22:
        /*0004*/ 	.word	0x00000082


	//----- nvinfo : EIATTR_KPARAM_INFO
	.align		4
.L_23:
        /*0008*/ 	.byte	0x04, 0x17
        /*000a*/ 	.short	(.L_25 - .L_24)
.L_24:
        /*000c*/ 	.word	0x00000000
        /*0010*/ 	.short	0x000d
        /*0012*/ 	.short	0x0050
        /*0014*/ 	.byte	0x00, 0xf0, 0x11, 0x00


	//----- nvinfo : EIATTR_KPARAM_INFO
	.align		4
.L_25:
        /*0018*/ 	.byte	0x04, 0x17
        /*001a*/ 	.short	(.L_27 - .L_26)
.L_26:
        /*001c*/ 	.word	0x00000000
        /*0020*/ 	.short	0x000c
        /*0022*/ 	.short	0x0048
        /*0024*/ 	.byte	0x00, 0xf0, 0x21, 0x00


	//----- nvinfo : EIATTR_KPARAM_INFO
	.align		4
.L_27:
        /*0028*/ 	.byte	0x04, 0x17
        /*002a*/ 	.short	(.L_29 - .L_28)
.L_28:
        /*002c*/ 	.word	0x00000000
        /*0030*/ 	.short	0x000b
        /*0032*/ 	.short	0x0040
        /*0034*/ 	.byte	0x00, 0xf0, 0x21, 0x00


	//----- nvinfo : EIATTR_KPARAM_INFO
	.align		4
.L_29:
        /*0038*/ 	.byte	0x04, 0x17
        /*003a*/ 	.short	(.L_31 - .L_30)
.L_30:
        /*003c*/ 	.word	0x00000000
        /*0040*/ 	.short	0x000a
        /*0042*/ 	.short	0x0038
        /*0044*/ 	.byte	0x00, 0xf0, 0x21, 0x00


	//----- nvinfo : EIATTR_KPARAM_INFO
	.align		4
.L_31:
        /*0048*/ 	.byte	0x04, 0x17
        /*004a*/ 	.short	(.L_33 - .L_32)
.L_32:
        /*004c*/ 	.word	0x00000000
        /*0050*/ 	.short	0x0009
        /*0052*/ 	.short	0x0030
        /*0054*/ 	.byte	0x00, 0xf0, 0x21, 0x00


	//----- nvinfo : EIATTR_KPARAM_INFO
	.align		4
.L_33:
        /*0058*/ 	.byte	0x04, 0x17
        /*005a*/ 	.short	(.L_35 - .L_34)
.L_34:
        /*005c*/ 	.word	0x00000000
        /*0060*/ 	.short	0x0008
        /*0062*/ 	.short	0x0028
        /*0064*/ 	.byte	0x00, 0xf0, 0x11, 0x00


	//----- nvinfo : EIATTR_KPARAM_INFO
	.align		4
.L_35:
        /*0068*/ 	.byte	0x04, 0x17
        /*006a*/ 	.short	(.L_37 - .L_36)
.L_36:
        /*006c*/ 	.word	0x00000000
        /*0070*/ 	.short	0x0007
        /*0072*/ 	.short	0x0024
        /*0074*/ 	.byte	0x00, 0xf0, 0x11, 0x00


	//----- nvinfo : EIATTR_KPARAM_INFO
	.align		4
.L_37:
        /*0078*/ 	.byte	0x04, 0x17
        /*007a*/ 	.short	(.L_39 - .L_38)
.L_38:
        /*007c*/ 	.word	0x00000000
        /*0080*/ 	.short	0x0006
        /*0082*/ 	.short	0x0020
        /*0084*/ 	.byte	0x00, 0xf0, 0x11, 0x00


	//----- nvinfo : EIATTR_KPARAM_INFO
	.align		4
.L_39:
        /*0088*/ 	.byte	0x04, 0x17
        /*008a*/ 	.short	(.L_41 - .L_40)
.L_40:
        /*008c*/ 	.word	0x00000000
        /*0090*/ 	.short	0x0005
        /*0092*/ 	.short	0x001c
        /*0094*/ 	.byte	0x00, 0xf0, 0x11, 0x00


	//----- nvinfo : EIATTR_KPARAM_INFO
	.align		4
.L_41:
        /*0098*/ 	.byte	0x04, 0x17
        /*009a*/ 	.short	(.L_43 - .L_42)
.L_42:
        /*009c*/ 	.word	0x00000000
        /*00a0*/ 	.short	0x0004
        /*00a2*/ 	.short	0x0018
        /*00a4*/ 	.byte	0x00, 0xf0, 0x11, 0x00


	//----- nvinfo : EIATTR_KPARAM_INFO
	.align		4
.L_43:
        /*00a8*/ 	.byte	0x04, 0x17
        /*00aa*/ 	.short	(.L_45 - .L_44)
.L_44:
        /*00ac*/ 	.word	0x00000000
        /*00b0*/ 	.short	0x0003
        /*00b2*/ 	.short	0x0014
        /*00b4*/ 	.byte	0x00, 0xf0, 0x11, 0x00


	//----- nvinfo : EIATTR_KPARAM_INFO
	.align		4
.L_45:
        /*00b8*/ 	.byte	0x04, 0x17
        /*00ba*/ 	.short	(.L_47 - .L_46)
.L_46:
        /*00bc*/ 	.word	0x00000000
        /*00c0*/ 	.short	0x0002
        /*00c2*/ 	.short	0x0010
        /*00c4*/ 	.byte	0x00, 0xf0, 0x11, 0x00


	//----- nvinfo : EIATTR_KPARAM_INFO
	.align		4
.L_47:
        /*00c8*/ 	.byte	0x04, 0x17
        /*00ca*/ 	.short	(.L_49 - .L_48)
.L_48:
        /*00cc*/ 	.word	0x00000000
        /*00d0*/ 	.short	0x0001
        /*00d2*/ 	.short	0x0008
        /*00d4*/ 	.byte	0x00, 0xf5, 0x21, 0x00


	//----- nvinfo : EIATTR_KPARAM_INFO
	.align		4
.L_49:
        /*00d8*/ 	.byte	0x04, 0x17
        /*00da*/ 	.short	(.L_51 - .L_50)
.L_50:
        /*00dc*/ 	.word	0x00000000
        /*00e0*/ 	.short	0x0000
        /*00e2*/ 	.short	0x0000
        /*00e4*/ 	.byte	0x00, 0xf5, 0x21, 0x00


	//----- nvinfo : EIATTR_SPARSE_MMA_MASK
	.align		4
.L_51:
        /*00e8*/ 	.byte	0x03, 0x50
        /*00ea*/ 	.short	0x0000


	//----- nvinfo : EIATTR_MAXREG_COUNT
	.align		4
        /*00ec*/ 	.byte	0x03, 0x1b
        /*00ee*/ 	.short	0x00ff


	//----- nvinfo : EIATTR_MERCURY_ISA_VERSION
	.align		4
        /*00f0*/ 	.byte	0x03, 0x5f
        /*00f2*/ 	.short	0x0101


	//----- nvinfo : EIATTR_VRC_CTA_INIT_COUNT
	.align		4
        /*00f4*/ 	.byte	0x02, 0x4a
	.zero		1
	.zero		1


	//----- nvinfo : EIATTR_EXIT_INSTR_OFFSETS
	.align		4
        /*00f8*/ 	.byte	0x04, 0x1c
        /*00fa*/ 	.short	(.L_53 - .L_52)


	//   ....[0]....
.L_52:
        /*00fc*/ 	.word	0x00000780


	//   ....[1]....
        /*0100*/ 	.word	0x00002540


	//----- nvinfo : EIATTR_CRS_STACK_SIZE
	.align		4
.L_53:
        /*0104*/ 	.byte	0x04, 0x1e
        /*0106*/ 	.short	(.L_55 - .L_54)
.L_54:
        /*0108*/ 	.word	0x00000000


	//----- nvinfo : EIATTR_CBANK_PARAM_SIZE
	.align		4
.L_55:
        /*010c*/ 	.byte	0x03, 0x19
        /*010e*/ 	.short	0x0054


	//----- nvinfo : EIATTR_PARAM_CBANK
	.align		4
        /*0110*/ 	.byte	0x04, 0x0a
        /*0112*/ 	.short	(.L_57 - .L_56)
	.align		4
.L_56:
        /*0114*/ 	.word	index@(.nv.constant0.traditional)
        /*0118*/ 	.short	0x0380
        /*011a*/ 	.short	0x0054


	//----- nvinfo : EIATTR_SW_WAR
	.align		4
.L_57:
        /*011c*/ 	.byte	0x04, 0x36
        /*011e*/ 	.short	(.L_59 - .L_58)
.L_58:
        /*0120*/ 	.word	0x00000008
.L_59:


//--------------------- .nv.info.perturbation     --------------------------
	.section	.nv.info.perturbation,"",@"SHT_CUDA_INFO"
	.sectionflags	@""
	.align	4


	//----- nvinfo : EIATTR_CUDA_API_VERSION
	.align		4
        /*0000*/ 	.byte	0x04, 0x37
        /*0002*/ 	.short	(.L_61 - .L_60)
.L_60:
        /*0004*/ 	.word	0x00000082


	//----- nvinfo : EIATTR_KPARAM_INFO
	.align		4
.L_61:
        /*0008*/ 	.byte	0x04, 0x17
        /*000a*/ 	.short	(.L_63 - .L_62)
.L_62:
        /*000c*/ 	.word	0x00000000
        /*0010*/ 	.short	0x0008
        /*0012*/ 	.short	0x0038
        /*0014*/ 	.byte	0x00, 0xf0, 0x21, 0x00


	//----- nvinfo : EIATTR_KPARAM_INFO
	.align		4
.L_63:
        /*0018*/ 	.byte	0x04, 0x17
        /*001a*/ 	.short	(.L_65 - .L_64)
.L_64:
        /*001c*/ 	.word	0x00000000
        /*0020*/ 	.short	0x0007
        /*0022*/ 	.short	0x0030
        /*0024*/ 	.byte	0x00, 0xf0, 0x21, 0x00


	//----- nvinfo : EIATTR_KPARAM_INFO
	.align		4
.L_65:
        /*0028*/ 	.byte	0x04, 0x17
        /*002a*/ 	.short	(.L_67 - .L_66)
.L_66:
        /*002c*/ 	.word	0x00000000
        /*0030*/ 	.short	0x0006
        /*0032*/ 	.short	0x0028
        /*0034*/ 	.byte	0x00, 0xf0, 0x11, 0x00


	//----- nvinfo : EIATTR_KPARAM_INFO
	.align		4
.L_67:
        /*0038*/ 	.byte	0x04, 0x17
        /*003a*/ 	.short	(.L_69 - .L_68)
.L_68:
        /*003c*/ 	.word	0x00000000
        /*0040*/ 	.short	0x0005
        /*0042*/ 	.short	0x0024
        /*0044*/ 	.byte	0x00, 0xf0, 0x11, 0x00


	//----- nvinfo : EIATTR_KPARAM_INFO
	.align		4
.L_69:
        /*0048*/ 	.byte	0x04, 0x17
        /*004a*/ 	.short	(.L_71 - .L_70)
.L_70:
        /*004c*/ 	.word	0x00000000
        /*0050*/ 	.short	0x0004
        /*0052*/ 	.short	0x0020
        /*0054*/ 	.byte	0x00, 0xf0, 0x11, 0x00


	//----- nvinfo : EIATTR_KPARAM_INFO
	.align		4
.L_71:
        /*0058*/ 	.byte	0x04, 0x17
        /*005a*/ 	.short	(.L_73 - .L_72)
.L_72:
        /*005c*/ 	.word	0x00000000
        /*0060*/ 	.short	0x0003
        /*0062*/ 	.short	0x0018
        /*0064*/ 	.byte	0x00, 0xf5, 0x21, 0x00


	//----- nvinfo : EIATTR_KPARAM_INFO
	.align		4
.L_73:
        /*0068*/ 	.byte	0x04, 0x17
        /*006a*/ 	.short	(.L_75 - .L_74)
.L_74:
        /*006c*/ 	.word	0x00000000
        /*0070*/ 	.short	0x0002
        /*0072*/ 	.short	0x0010
        /*0074*/ 	.byte	0x00, 0xf0, 0x11, 0x00


	//----- nvinfo : EIATTR_KPARAM_INFO
	.align		4
.L_75:
        /*0078*/ 	.byte	0x04, 0x17
        /*007a*/ 	.short	(.L_77 - .L_76)
.L_76:
        /*007c*/ 	.word	0x00000000
        /*0080*/ 	.short	0x0001
        /*0082*/ 	.short	0x0008
        /*0084*/ 	.byte	0x00, 0xf5, 0x21, 0x00


	//----- nvinfo : EIATTR_KPARAM_INFO
	.align		4
.L_77:
        /*0088*/ 	.byte	0x04, 0x17
        /*008a*/ 	.short	(.L_79 - .L_78)
.L_78:
        /*008c*/ 	.word	0x00000000
        /*0090*/ 	.short	0x0000
        /*0092*/ 	.short	0x0000
        /*0094*/ 	.byte	0x00, 0xf5, 0x21, 0x00


	//----- nvinfo : EIATTR_SPARSE_MMA_MASK
	.align		4
.L_79:
        /*0098*/ 	.byte	0x03, 0x50
        /*009a*/ 	.short	0x0000


	//----- nvinfo : EIATTR_MAXREG_COUNT
	.align		4
        /*009c*/ 	.byte	0x03, 0x1b
        /*009e*/ 	.short	0x00ff


	//----- nvinfo : EIATTR_MERCURY_ISA_VERSION
	.align		4
        /*00a0*/ 	.byte	0x03, 0x5f
        /*00a2*/ 	.short	0x0101


	//----- nvinfo : EIATTR_VRC_CTA_INIT_COUNT
	.align		4
        /*00a4*/ 	.byte	0x02, 0x4a
	.zero		1
	.zero		1


	//----- nvinfo : EIATTR_EXIT_INSTR_OFFSETS
	.align		4
        /*00a8*/ 	.byte	0x04, 0x1c
        /*00aa*/ 	.short	(.L_81 - .L_80)


	//   ....[0]....
.L_80:
        /*00ac*/ 	.word	0x000006f0


	//   ....[1]....
        /*00b0*/ 	.word	0x000024a0


	//----- nvinfo : EIATTR_CRS_STACK_SIZE
	.align		4
.L_81:
        /*00b4*/ 	.byte	0x04, 0x1e
        /*00b6*/ 	.short	(.L_83 - .L_82)
.L_82:
        /*00b8*/ 	.word	0x00000000


	//----- nvinfo : EIATTR_CBANK_PARAM_SIZE
	.align		4
.L_83:
        /*00bc*/ 	.byte	0x03, 0x19
        /*00be*/ 	.short	0x0040


	//----- nvinfo : EIATTR_PARAM_CBANK
	.align		4
        /*00c0*/ 	.byte	0x04, 0x0a
        /*00c2*/ 	.short	(.L_85 - .L_84)
	.align		4
.L_84:
        /*00c4*/ 	.word	index@(.nv.constant0.perturbation)
        /*00c8*/ 	.short	0x0380
        /*00ca*/ 	.short	0x0040


	//----- nvinfo : EIATTR_SW_WAR
	.align		4
.L_85:
        /*00cc*/ 	.byte	0x04, 0x36
        /*00ce*/ 	.short	(.L_87 - .L_86)
.L_86:
        /*00d0*/ 	.word	0x00000008
.L_87:


//--------------------- .nv.info.get_points       --------------------------
	.section	.nv.info.get_points,"",@"SHT_CUDA_INFO"
	.sectionflags	@""
	.align	4


	//----- nvinfo : EIATTR_CUDA_API_VERSION
	.align		4
        /*0000*/ 	.byte	0x04, 0x37
        /*0002*/ 	.short	(.L_89 - .L_88)
.L_88:
        /*0004*/ 	.word	0x00000082


	//----- nvinfo : EIATTR_KPARAM_INFO
	.align		4
.L_89:
        /*0008*/ 	.byte	0x04, 0x17
        /*000a*/ 	.short	(.L_91 - .L_90)
.L_90:
        /*000c*/ 	.word	0x00000000
        /*0010*/ 	.short	0x0004
        /*0012*/ 	.short	0x0020
        /*0014*/ 	.byte	0x00, 0xf0, 0x11, 0x00


	//----- nvinfo : EIATTR_KPARAM_INFO
	.align		4
.L_91:
        /*0018*/ 	.byte	0x04, 0x17
        /*001a*/ 	.short	(.L_93 - .L_92)
.L_92:
        /*001c*/ 	.word	0x00000000
        /*0020*/ 	.short	0x0003
        /*0022*/ 	.short	0x0018
        /*0024*/ 	.byte	0x00, 0xf0, 0x21, 0x00


	//----- nvinfo : EIATTR_KPARAM_INFO
	.align		4
.L_93:
        /*0028*/ 	.byte	0x04, 0x17
        /*002a*/ 	.short	(.L_95 - .L_94)
.L_94:
        /*002c*/ 	.word	0x00000000
        /*0030*/ 	.short	0x0002
        /*0032*/ 	.short	0x0010
        /*0034*/ 	.byte	0x00, 0xf0, 0x21, 0x00


	//----- nvinfo : EIATTR_KPARAM_INFO
	.align		4
.L_95:
        /*0038*/ 	.byte	0x04, 0x17
        /*003a*/ 	.short	(.L_97 - .L_96)
.L_96:
        /*003c*/ 	.word	0x00000000
        /*0040*/ 	.short	0x0001
        /*0042*/ 	.short	0x0008
        /*0044*/ 	.byte	0x00, 0xf5, 0x21, 0x00


	//----- nvinfo : EIATTR_KPARAM_INFO
	.align		4
.L_97:
        /*0048*/ 	.byte	0x04, 0x17
        /*004a*/ 	.short	(.L_99 - .L_98)
.L_98:
        /*004c*/ 	.word	0x00000000
        /*0050*/ 	.short	0x0000
        /*0052*/ 	.short	0x0000
        /*0054*/ 	.byte	0x00, 0xf5, 0x21, 0x00


	//----- nvinfo : EIATTR_SPARSE_MMA_MASK
	.align		4
.L_99:
        /*0058*/ 	.byte	0x03, 0x50
        /*005a*/ 	.short	0x0000


	//----- nvinfo : EIATTR_MAXREG_COUNT
	.align		4
        /*005c*/ 	.byte	0x03, 0x1b
        /*005e*/ 	.short	0x00ff


	//----- nvinfo : EIATTR_MERCURY_ISA_VERSION
	.align		4
        /*0060*/ 	.byte	0x03, 0x5f
        /*0062*/ 	.short	0x0101


	//----- nvinfo : EIATTR_VRC_CTA_INIT_COUNT
	.align		4
        /*0064*/ 	.byte	0x02, 0x4a
	.zero		1
	.zero		1


	//----- nvinfo : EIATTR_EXIT_INSTR_OFFSETS
	.align		4
        /*0068*/ 	.byte	0x04, 0x1c
        /*006a*/ 	.short	(.L_101 - .L_100)


	//   ....[0]....
.L_100:
        /*006c*/ 	.word	0x000002b0


	//----- nvinfo : EIATTR_CBANK_PARAM_SIZE
	.align		4
.L_101:
        /*0070*/ 	.byte	0x03, 0x19
        /*0072*/ 	.short	0x0024


	//----- nvinfo : EIATTR_PARAM_CBANK
	.align		4
        /*0074*/ 	.byte	0x04, 0x0a
        /*0076*/ 	.short	(.L_103 - .L_102)
	.align		4
.L_102:
        /*0078*/ 	.word	index@(.nv.constant0.get_points)
        /*007c*/ 	.short	0x0380
        /*007e*/ 	.short	0x0024


	//----- nvinfo : EIATTR_SW_WAR
	.align		4
.L_103:
        /*0080*/ 	.byte	0x04, 0x36
        /*0082*/ 	.short	(.L_105 - .L_104)
.L_104:
        /*0084*/ 	.word	0x00000008
.L_105:


//--------------------- .nv.callgraph             --------------------------
	.section	.nv.callgraph,"",@"SHT_CUDA_CALLGRAPH"
	.align	4
	.sectionentsize	8
	.align		4
        /*0000*/ 	.word	0x00000000
	.align		4
        /*0004*/ 	.word	0xffffffff
	.align		4
        /*0008*/ 	.word	0x00000000
	.align		4
        /*000c*/ 	.word	0xfffffffe
	.align		4
        /*0010*/ 	.word	0x00000000
	.align		4
        /*0014*/ 	.word	0xfffffffd
	.align		4
        /*0018*/ 	.word	0x00000000
	.align		4
        /*001c*/ 	.word	0xfffffffc


//--------------------- .text.traditional         --------------------------
	.section	.text.traditional,"ax",@progbits
	.align	128
        .global         traditional
        .type           traditional,@function
        .size           traditional,(.L_x_74 - traditional)
        .other          traditional,@"STO_CUDA_ENTRY STV_DEFAULT"
traditional:
.text.traditional:
[----:B------:R-:W-:Y:S08]  /*0000*/  LDC R1, c[0x0][0x37c] ;  /* 0x0000df00ff017b82 */ /* 0x000ff00000000800 */
[----:B------:R-:W0:Y:S01]  /*0010*/  LDC.64 R14, c[0x0][0x3a0] ;  /* 0x0000e800ff0e7b82 */ /* 0x000e220000000a00 */
[----:B------:R-:W1:Y:S01]  /*0020*/  S2R R9, SR_TID.X ;  /* 0x0000000000097919 */ /* 0x000e620000002100 */
[----:B------:R-:W-:Y:S01]  /*0030*/  IMAD.MOV.U32 R2, RZ, RZ, 0x1 ;  /* 0x00000001ff027424 */ /* 0x000fe200078e00ff */
[----:B------:R-:W2:Y:S01]  /*0040*/  LDCU.64 UR6, c[0x0][0x398] ;  /* 0x00007300ff0677ac */ /* 0x000ea20008000a00 */
[----:B------:R-:W-:Y:S04]  /*0050*/  BSSY.RECONVERGENT B0, `(.L_x_0) ;  /* 0x0000026000007945 */ /* 0x000fe80003800200 */
[----:B------:R-:W1:Y:S08]  /*0060*/  S2UR UR4, SR_CTAID.X ;  /* 0x00000000000479c3 */ /* 0x000e700000002500 */
[----:B------:R-:W1:Y:S01]  /*0070*/  LDC R0, c[0x0][0x360] ;  /* 0x0000d800ff007b82 */ /* 0x000e620000000800 */
[----:B0-----:R-:W0:Y:S07]  /*0080*/  I2F.F64 R4, R15 ;  /* 0x0000000f00047312 */ /* 0x001e2e0000201c00 */
[----:B------:R-:W2:Y:S08]  /*0090*/  LDC R13, c[0x0][0x394] ;  /* 0x0000e500ff0d7b82 */ /* 0x000eb00000000800 */
[----:B------:R-:W3:Y:S01]  /*00a0*/  LDC.64 R10, c[0x0][0x3b0] ;  /* 0x0000ec00ff0a7b82 */ /* 0x000ee20000000a00 */
[----:B0-----:R-:W0:Y:S01]  /*00b0*/  MUFU.RCP64H R3, R5 ;  /* 0x0000000500037308 */ /* 0x001e220000001800 */
[----:B-1----:R-:W-:-:S06]  /*00c0*/  IMAD R0, R0, UR4, R9 ;  /* 0x0000000400007c24 */ /* 0x002fcc000f8e0209 */
[----:B------:R-:W1:Y:S01]  /*00d0*/  S2UR UR4, SR_CTAID.Y ;  /* 0x00000000000479c3 */ /* 0x000e620000002600 */
[----:B--2---:R-:W-:-:S07]  /*00e0*/  IMAD R0, R13, UR7, R0 ;  /* 0x000000070d007c24 */ /* 0x004fce000f8e0200 */
[----:B------:R-:W1:Y:S01]  /*00f0*/  LDC R12, c[0x0][0x364] ;  /* 0x0000d900ff0c7b82 */ /* 0x000e620000000800 */
[----:B------:R-:W1:Y:S01]  /*0100*/  S2R R13, SR_TID.Y ;  /* 0x00000000000d7919 */ /* 0x000e620000002200 */
[----:B0-----:R-:W-:-:S08]  /*0110*/  DFMA R6, -R4, R2, 1 ;  /* 0x3ff000000406742b */ /* 0x001fd00000000102 */
[----:B------:R-:W-:Y:S02]  /*0120*/  DFMA R8, R6, R6, R6 ;  /* 0x000000060608722b */ /* 0x000fe40000000006 */
[----:B------:R-:W0:Y:S06]  /*0130*/  I2F.F64.U32 R6, R0 ;  /* 0x0000000000067312 */ /* 0x000e2c0000201800 */
[----:B------:R-:W-:Y:S02]  /*0140*/  DFMA R8, R2, R8, R2 ;  /* 0x000000080208722b */ /* 0x000fe40000000002 */
[----:B---3--:R-:W-:-:S06]  /*0150*/  DADD R2, R10, R10 ;  /* 0x000000000a027229 */ /* 0x008fcc000000000a */
[----:B------:R-:W-:Y:S02]  /*0160*/  DFMA R10, -R4, R8, 1 ;  /* 0x3ff00000040a742b */ /* 0x000fe40000000108 */
[----:B0-----:R-:W-:-:S06]  /*0170*/  DMUL R6, R6, R2 ;  /* 0x0000000206067228 */ /* 0x001fcc0000000000 */
[----:B------:R-:W-:-:S04]  /*0180*/  DFMA R10, R8, R10, R8 ;  /* 0x0000000a080a722b */ /* 0x000fc80000000008 */
[----:B------:R-:W-:-:S04]  /*0190*/  FSETP.GEU.AND P1, PT, |R7|, 6.5827683646048100446e-37, PT ;  /* 0x036000000700780b */ /* 0x000fc80003f2e200 */
[----:B------:R-:W-:-:S08]  /*01a0*/  DMUL R2, R6, R10 ;  /* 0x0000000a06027228 */ /* 0x000fd00000000000 */
[----:B------:R-:W-:-:S08]  /*01b0*/  DFMA R8, -R4, R2, R6 ;  /* 0x000000020408722b */ /* 0x000fd00000000106 */
[----:B------:R-:W-:Y:S01]  /*01c0*/  DFMA R2, R10, R8, R2 ;  /* 0x000000080a02722b */ /* 0x000fe20000000002 */
[----:B-1----:R-:W-:-:S04]  /*01d0*/  IMAD R9, R12, UR4, R13 ;  /* 0x000000040c097c24 */ /* 0x002fc8000f8e020d */
[----:B------:R-:W-:-:S05]  /*01e0*/  IMAD R14, R14, UR6, R9 ;  /* 0x000000060e0e7c24 */ /* 0x000fca000f8e0209 */
[----:B------:R-:W-:Y:S01]  /*01f0*/  FFMA R8, RZ, R5, R3 ;  /* 0x00000005ff087223 */ /* 0x000fe20000000003 */
[----:B------:R-:W-:-:S04]  /*0200*/  IMAD R0, R14, R15, R0 ;  /* 0x0000000f0e007224 */ /* 0x000fc800078e0200 */
[----:B------:R-:W-:-:S13]  /*0210*/  FSETP.GT.AND P0, PT, |R8|, 1.469367938527859385e-39, PT ;  /* 0x001000000800780b */ /* 0x000fda0003f04200 */
[----:B------:R-:W-:Y:S05]  /*0220*/  @P0 BRA P1, `(.L_x_1) ;  /* 0x0000000000200947 */ /* 0x000fea0000800000 */
[----:B------:R-:W-:Y:S01]  /*0230*/  IMAD.MOV.U32 R10, RZ, RZ, R6 ;  /* 0x000000ffff0a7224 */ /* 0x000fe200078e0006 */
[----:B------:R-:W-:Y:S01]  /*0240*/  MOV R16, 0x290 ;  /* 0x0000029000107802 */ /* 0x000fe20000000f00 */
[----:B------:R-:W-:Y:S02]  /*0250*/  IMAD.MOV.U32 R11, RZ, RZ, R7 ;  /* 0x000000ffff0b7224 */ /* 0x000fe400078e0007 */
[----:B------:R-:W-:Y:S02]  /*0260*/  IMAD.MOV.U32 R8, RZ, RZ, R4 ;  /* 0x000000ffff087224 */ /* 0x000fe400078e0004 */
[----:B------:R-:W-:-:S07]  /*0270*/  IMAD.MOV.U32 R9, RZ, RZ, R5 ;  /* 0x000000ffff097224 */ /* 0x000fce00078e0005 */
[----:B------:R-:W-:Y:S05]  /*0280*/  CALL.REL.NOINC `($__internal_0_$__cuda_sm20_div_rn_f64_full) ;  /* 0x0000002000b07944 */ /* 0x000fea0003c00000 */
[----:B------:R-:W-:Y:S02]  /*0290*/  IMAD.MOV.U32 R2, RZ, RZ, R18 ;  /* 0x000000ffff027224 */ /* 0x000fe400078e0012 */
[----:B------:R-:W-:-:S07]  /*02a0*/  IMAD.MOV.U32 R3, RZ, RZ, R19 ;  /* 0x000000ffff037224 */ /* 0x000fce00078e0013 */
.L_x_1:
[----:B------:R-:W-:Y:S05]  /*02b0*/  BSYNC.RECONVERGENT B0 ;  /* 0x0000000000007941 */ /* 0x000fea0003800200 */
.L_x_0:
[----:B------:R-:W0:Y:S01]  /*02c0*/  LDCU UR4, c[0x0][0x3a8] ;  /* 0x00007500ff0477ac */ /* 0x000e220008000800 */
[----:B------:R-:W-:Y:S01]  /*02d0*/  IMAD.MOV.U32 R4, RZ, RZ, 0x1 ;  /* 0x00000001ff047424 */ /* 0x000fe200078e00ff */
[----:B------:R-:W1:Y:S01]  /*02e0*/  LDC.64 R12, c[0x0][0x3b8] ;  /* 0x0000ee00ff0c7b82 */ /* 0x000e620000000a00 */
[----:B------:R-:W-:Y:S01]  /*02f0*/  I2F.F64.U32 R10, R14 ;  /* 0x0000000e000a7312 */ /* 0x000fe20000201800 */
[----:B------:R-:W-:Y:S06]  /*0300*/  BSSY.RECONVERGENT B0, `(.L_x_2) ;  /* 0x000001b000007945 */ /* 0x000fec0003800200 */
[----:B------:R-:W2:Y:S01]  /*0310*/  LDC.64 R16, c[0x0][0x3b0] ;  /* 0x0000ec00ff107b82 */ /* 0x000ea20000000a00 */
[----:B0-----:R-:W0:Y:S01]  /*0320*/  I2F.F64 R6, UR4 ;  /* 0x0000000400067d12 */ /* 0x001e220008201c00 */
[----:B------:R-:W3:Y:S07]  /*0330*/  LDCU.64 UR4, c[0x0][0x3c0] ;  /* 0x00007800ff0477ac */ /* 0x000eee0008000a00 */
[----:B0-----:R-:W0:Y:S01]  /*0340*/  MUFU.RCP64H R5, R7 ;  /* 0x0000000700057308 */ /* 0x001e220000001800 */
[----:B--2---:R-:W-:-:S08]  /*0350*/  DADD R2, R2, -R16 ;  /* 0x0000000002027229 */ /* 0x004fd00000000810 */
[----:B---3--:R-:W-:Y:S02]  /*0360*/  DADD R2, R2, UR4 ;  /* 0x0000000402027e29 */ /* 0x008fe40008000000 */
[----:B0-----:R-:W-:-:S08]  /*0370*/  DFMA R8, -R6, R4, 1 ;  /* 0x3ff000000608742b */ /* 0x001fd00000000104 */
[----:B------:R-:W-:-:S08]  /*0380*/  DFMA R8, R8, R8, R8 ;  /* 0x000000080808722b */ /* 0x000fd00000000008 */
[----:B------:R-:W-:Y:S02]  /*0390*/  DFMA R8, R4, R8, R4 ;  /* 0x000000080408722b */ /* 0x000fe40000000004 */
[----:B-1----:R-:W-:-:S06]  /*03a0*/  DADD R4, R12, R12 ;  /* 0x000000000c047229 */ /* 0x002fcc000000000c */
[----:B------:R-:W-:Y:S02]  /*03b0*/  DFMA R12, -R6, R8, 1 ;  /* 0x3ff00000060c742b */ /* 0x000fe40000000108 */
[----:B------:R-:W-:-:S06]  /*03c0*/  DMUL R10, R10, R4 ;  /* 0x000000040a0a7228 */ /* 0x000fcc0000000000 */
[----:B------:R-:W-:-:S04]  /*03d0*/  DFMA R12, R8, R12, R8 ;  /* 0x0000000c080c722b */ /* 0x000fc80000000008 */
[----:B------:R-:W-:-:S04]  /*03e0*/  FSETP.GEU.AND P1, PT, |R11|, 6.5827683646048100446e-37, PT ;  /* 0x036000000b00780b */ /* 0x000fc80003f2e200 */
[----:B------:R-:W-:-:S08]  /*03f0*/  DMUL R4, R10, R12 ;  /* 0x0000000c0a047228 */ /* 0x000fd00000000000 */
[----:B------:R-:W-:-:S08]  /*0400*/  DFMA R8, -R6, R4, R10 ;  /* 0x000000040608722b */ /* 0x000fd0000000010a */
[----:B------:R-:W-:-:S10]  /*0410*/  DFMA R4, R12, R8, R4 ;  /* 0x000000080c04722b */ /* 0x000fd40000000004 */
[----:B------:R-:W-:-:S05]  /*0420*/  FFMA R8, RZ, R7, R5 ;  /* 0x00000007ff087223 */ /* 0x000fca0000000005 */
[----:B------:R-:W-:-:S13]  /*0430*/  FSETP.GT.AND P0, PT, |R8|, 1.469367938527859385e-39, PT ;  /* 0x001000000800780b */ /* 0x000fda0003f04200 */
[----:B------:R-:W-:Y:S05]  /*0440*/  @P0 BRA P1, `(.L_x_3) ;  /* 0x0000000000180947 */ /* 0x000fea0000800000 */
[----:B------:R-:W-:Y:S01]  /*0450*/  IMAD.MOV.U32 R8, RZ, RZ, R6 ;  /* 0x000000ffff087224 */ /* 0x000fe200078e0006 */
[----:B------:R-:W-:Y:S01]  /*0460*/  MOV R16, 0x490 ;  /* 0x0000049000107802 */ /* 0x000fe20000000f00 */
[----:B------:R-:W-:-:S07]  /*0470*/  IMAD.MOV.U32 R9, RZ, RZ, R7 ;  /* 0x000000ffff097224 */ /* 0x000fce00078e0007 */
[----:B------:R-:W-:Y:S05]  /*0480*/  CALL.REL.NOINC `($__internal_0_$__cuda_sm20_div_rn_f64_full) ;  /* 0x0000002000307944 */ /* 0x000fea0003c00000 */
[----:B------:R-:W-:Y:S02]  /*0490*/  IMAD.MOV.U32 R4, RZ, RZ, R18 ;  /* 0x000000ffff047224 */ /* 0x000fe400078e0012 */
[----:B------:R-:W-:-:S07]  /*04a0*/  IMAD.MOV.U32 R5, RZ, RZ, R19 ;  /* 0x000000ffff057224 */ /* 0x000fce00078e0013 */
.L_x_3:
[----:B------:R-:W-:Y:S05]  /*04b0*/  BSYNC.RECONVERGENT B0 ;  /* 0x0000000000007941 */ /* 0x000fea0003800200 */
.L_x_2:
[----:B------:R-:W0:Y:S01]  /*04c0*/  LDCU UR8, c[0x0][0x3d0] ;  /* 0x00007a00ff0877ac */ /* 0x000e220008000800 */
[----:B------:R-:W-:Y:S01]  /*04d0*/  BSSY.RECONVERGENT B0, `(.L_x_4) ;  /* 0x0000026000007945 */ /* 0x000fe20003800200 */
[----:B------:R-:W-:Y:S01]  /*04e0*/  IMAD.MOV.U32 R14, RZ, RZ, RZ ;  /* 0x000000ffff0e7224 */ /* 0x000fe200078e00ff */
[----:B------:R-:W1:Y:S01]  /*04f0*/  LDCU.64 UR4, c[0x0][0x3b8] ;  /* 0x00007700ff0477ac */ /* 0x000e620008000a00 */
[----:B------:R-:W2:Y:S01]  /*0500*/  LDCU.64 UR6, c[0x0][0x3c8] ;  /* 0x00007900ff0677ac */ /* 0x000ea20008000a00 */
[----:B0-----:R-:W-:Y:S01]  /*0510*/  IMAD.U32 R15, RZ, RZ, UR8 ;  /* 0x00000008ff0f7e24 */ /* 0x001fe2000f8e00ff */
[----:B-1----:R-:W-:-:S04]  /*0520*/  DADD R4, R4, -UR4 ;  /* 0x8000000404047e29 */ /* 0x002fc80008000000 */
[----:B------:R-:W-:Y:S01]  /*0530*/  ISETP.GE.AND P0, PT, R15, 0x1, PT ;  /* 0x000000010f00780c */ /* 0x000fe20003f06270 */
[----:B------:R-:W0:Y:S03]  /*0540*/  LDCU.64 UR4, c[0x0][0x358] ;  /* 0x00006b00ff0477ac */ /* 0x000e260008000a00 */
[----:B--2---:R-:W-:Y:S01]  /*0550*/  DADD R16, R4, UR6 ;  /* 0x0000000604107e29 */ /* 0x004fe20008000000 */
[----:B------:R-:W-:-:S08]  /*0560*/  CS2R R4, SRZ ;  /* 0x0000000000047805 */ /* 0x000fd0000001ff00 */
[----:B------:R-:W-:Y:S05]  /*0570*/  @!P0 BRA `(.L_x_5) ;  /* 0x0000000000648947 */ /* 0x000fea0003800000 */
[----:B------:R-:W-:Y:S01]  /*0580*/  IMAD.MOV.U32 R14, RZ, RZ, RZ ;  /* 0x000000ffff0e7224 */ /* 0x000fe200078e00ff */
[----:B------:R-:W-:Y:S02]  /*0590*/  CS2R R6, SRZ ;  /* 0x0000000000067805 */ /* 0x000fe4000001ff00 */
[----:B------:R-:W-:Y:S02]  /*05a0*/  CS2R R8, SRZ ;  /* 0x0000000000087805 */ /* 0x000fe4000001ff00 */
[----:B------:R-:W-:Y:S02]  /*05b0*/  CS2R R10, SRZ ;  /* 0x00000000000a7805 */ /* 0x000fe4000001ff00 */
[----:B------:R-:W-:Y:S01]  /*05c0*/  CS2R R12, SRZ ;  /* 0x00000000000c7805 */ /* 0x000fe2000001ff00 */
[----:B------:R-:W1:Y:S06]  /*05d0*/  LDCU UR10, c[0x0][0x3d0] ;  /* 0x00007a00ff0a77ac */ /* 0x000e6c0008000800 */
.L_x_7:
[----:B------:R-:W-:Y:S02]  /*05e0*/  DADD R4, R12, R12 ;  /* 0x000000000c047229 */ /* 0x000fe4000000000c */
[----:B------:R-:W-:-:S06]  /*05f0*/  DADD R6, R8, -R6 ;  /* 0x0000000008067229 */ /* 0x000fcc0000000806 */
[----:B------:R-:W-:Y:S02]  /*0600*/  DFMA R20, R4, R10, R16 ;  /* 0x0000000a0414722b */ /* 0x000fe40000000010 */
[----:B------:R-:W-:-:S06]  /*0610*/  DADD R18, R2, R6 ;  /* 0x0000000002127229 */ /* 0x000fcc0000000006 */
[----:B------:R-:W-:Y:S02]  /*0620*/  DSETP.NEU.AND P0, PT, R10, R20, PT ;  /* 0x000000140a00722a */ /* 0x000fe40003f0d000 */
[----:B------:R-:W-:-:S14]  /*0630*/  DSETP.EQ.AND P1, PT, R12, R18, PT ;  /* 0x000000120c00722a */ /* 0x000fdc0003f22000 */
[----:B------:R-:W-:Y:S05]  /*0640*/  @!P0 BRA P1, `(.L_x_6) ;  /* 0x0000000000388947 */ /* 0x000fea0000800000 */
[----:B------:R-:W-:Y:S01]  /*0650*/  DMUL R6, R20, R20 ;  /* 0x0000001414067228 */ /* 0x000fe20000000000 */
[----:B------:R-:W-:Y:S01]  /*0660*/  VIADD R14, R14, 0x1 ;  /* 0x000000010e0e7836 */ /* 0x000fe20000000000 */
[----:B------:R-:W-:Y:S01]  /*0670*/  DMUL R8, R18, R18 ;  /* 0x0000001212087228 */ /* 0x000fe20000000000 */
[----:B-1----:R-:W-:Y:S02]  /*0680*/  IMAD.U32 R15, RZ, RZ, UR10 ;  /* 0x0000000aff0f7e24 */ /* 0x002fe4000f8e00ff */
[----:B------:R-:W-:Y:S02]  /*0690*/  IMAD.MOV.U32 R10, RZ, RZ, R20 ;  /* 0x000000ffff0a7224 */ /* 0x000fe400078e0014 */
[----:B------:R-:W-:Y:S01]  /*06a0*/  IMAD.MOV.U32 R11, RZ, RZ, R21 ;  /* 0x000000ffff0b7224 */ /* 0x000fe200078e0015 */
[----:B------:R-:W-:Y:S01]  /*06b0*/  ISETP.GE.AND P0, PT, R14, R15, PT ;  /* 0x0000000f0e00720c */ /* 0x000fe20003f06270 */
[----:B------:R-:W-:Y:S01]  /*06c0*/  IMAD.MOV.U32 R12, RZ, RZ, R18 ;  /* 0x000000ffff0c7224 */ /* 0x000fe200078e0012 */
[----:B------:R-:W-:Y:S01]  /*06d0*/  DADD R4, R8, R6 ;  /* 0x0000000008047229 */ /* 0x000fe20000000006 */
[----:B------:R-:W-:-:S07]  /*06e0*/  IMAD.MOV.U32 R13, RZ, RZ, R19 ;  /* 0x000000ffff0d7224 */ /* 0x000fce00078e0013 */
[----:B------:R-:W-:-:S14]  /*06f0*/  DSETP.LE.AND P1, PT, R4, 4, PT ;  /* 0x401000000400742a */ /* 0x000fdc0003f23000 */
[----:B------:R-:W-:Y:S05]  /*0700*/  @!P0 BRA P1, `(.L_x_7) ;  /* 0xfffffffc00b48947 */ /* 0x000fea000083ffff */
.L_x_5:
[----:B------:R-:W-:-:S13]  /*0710*/  ISETP.NE.AND P0, PT, R14, R15, PT ;  /* 0x0000000f0e00720c */ /* 0x000fda0003f05270 */
[----:B------:R-:W-:Y:S05]  /*0720*/  @P0 BRA `(.L_x_8) ;  /* 0x0000000000180947 */ /* 0x000fea0003800000 */
.L_x_6:
[----:B01----:R-:W-:Y:S05]  /*0730*/  BSYNC.RECONVERGENT B0 ;  /* 0x0000000000007941 */ /* 0x003fea0003800200 */
.L_x_4:
[----:B------:R-:W0:Y:S01]  /*0740*/  LDC.64 R2, c[0x0][0x380] ;  /* 0x0000e000ff027b82 */ /* 0x000e220000000a00 */
[----:B------:R-:W-:Y:S02]  /*0750*/  IMAD.MOV.U32 R5, RZ, RZ, -0x1000000 ;  /* 0xff000000ff057424 */ /* 0x000fe400078e00ff */
[----:B0-----:R-:W-:-:S05]  /*0760*/  IMAD.WIDE R2, R0, 0x4, R2 ;  /* 0x0000000400027825 */ /* 0x001fca00078e0202 */
[----:B------:R-:W-:Y:S01]  /*0770*/  STG.E desc[UR4][R2.64], R5 ;  /* 0x0000000502007986 */ /* 0x000fe2000c101904 */
[----:B------:R-:W-:Y:S05]  /*0780*/  EXIT ;  /* 0x000000000000794d */ /* 0x000fea0003800000 */
.L_x_8:
[----:B------:R-:W-:Y:S01]  /*0790*/  ISETP.GT.AND P0, PT, R5, 0xfffff, PT ;  /* 0x000fffff0500780c */ /* 0x000fe20003f04270 */
[----:B------:R-:W-:Y:S01]  /*07a0*/  IMAD.MOV.U32 R3, RZ, RZ, R5 ;  /* 0x000000ffff037224 */ /* 0x000fe200078e0005 */
[----:B------:R-:W-:Y:S01]  /*07b0*/  BSSY.RECONVERGENT B1, `(.L_x_9) ;  /* 0x0000051000017945 */ /* 0x000fe20003800200 */
[----:B------:R-:W-:-:S10]  /*07c0*/  IMAD.MOV.U32 R6, RZ, RZ, R4 ;  /* 0x000000ffff067224 */ /* 0x000fd400078e0004 */
[----:B------:R-:W-:-:S10]  /*07d0*/  @!P0 DMUL R4, R4, 1.80143985094819840000e+16 ;  /* 0x4350000004048828 */ /* 0x000fd40000000000 */
[----:B------:R-:W-:Y:S02]  /*07e0*/  @!P0 IMAD.MOV.U32 R3, RZ, RZ, R5 ;  /* 0x000000ffff038224 */ /* 0x000fe400078e0005 */
[----:B------:R-:W-:Y:S02]  /*07f0*/  @!P0 IMAD.MOV.U32 R6, RZ, RZ, R4 ;  /* 0x000000ffff068224 */ /* 0x000fe400078e0004 */
[----:B------:R-:W-:-:S05]  /*0800*/  VIADD R2, R3, 0xffffffff ;  /* 0xffffffff03027836 */ /* 0x000fca0000000000 */
[----:B------:R-:W-:Y:S01]  /*0810*/  ISETP.GT.U32.AND P1, PT, R2, 0x7feffffe, PT ;  /* 0x7feffffe0200780c */ /* 0x000fe20003f24070 */
[----:B------:R-:W-:Y:S02]  /*0820*/  IMAD.MOV.U32 R2, RZ, RZ, -0x3ff ;  /* 0xfffffc01ff027424 */ /* 0x000fe400078e00ff */
[----:B------:R-:W-:-:S10]  /*0830*/  @!P0 IMAD.MOV.U32 R2, RZ, RZ, -0x435 ;  /* 0xfffffbcbff028424 */ /* 0x000fd400078e00ff */
[----:B------:R-:W-:Y:S05]  /*0840*/  @P1 BRA `(.L_x_10) ;  /* 0x0000000400041947 */ /* 0x000fea0003800000 */
[----:B------:R-:W-:Y:S01]  /*0850*/  LOP3.LUT R4, R3, 0xfffff, RZ, 0xc0, !PT ;  /* 0x000fffff03047812 */ /* 0x000fe200078ec0ff */
[----:B------:R-:W-:Y:S01]  /*0860*/  IMAD.MOV.U32 R16, RZ, RZ, -0x748574fc ;  /* 0x8b7a8b04ff107424 */ /* 0x000fe200078e00ff */
[----:B------:R-:W-:Y:S01]  /*0870*/  UMOV UR6, 0x3ae80f1e ;  /* 0x3ae80f1e00067882 */ /* 0x000fe20000000000 */
[----:B------:R-:W-:Y:S01]  /*0880*/  IMAD.MOV.U32 R17, RZ, RZ, 0x3ed0ee25 ;  /* 0x3ed0ee25ff117424 */ /* 0x000fe200078e00ff */
[----:B------:R-:W-:Y:S01]  /*0890*/  LOP3.LUT R5, R4, 0x3ff00000, RZ, 0xfc, !PT ;  /* 0x3ff0000004057812 */ /* 0x000fe200078efcff */
[----:B------:R-:W-:Y:S01]  /*08a0*/  IMAD.MOV.U32 R4, RZ, RZ, R6 ;  /* 0x000000ffff047224 */ /* 0x000fe200078e0006 */
[----:B------:R-:W-:Y:S01]  /*08b0*/  UMOV UR7, 0x3eb1380b ;  /* 0x3eb1380b00077882 */ /* 0x000fe20000000000 */
[----:B------:R-:W-:Y:S01]  /*08c0*/  IMAD.MOV.U32 R6, RZ, RZ, RZ ;  /* 0x000000ffff067224 */ /* 0x000fe200078e00ff */
[----:B------:R-:W-:Y:S01]  /*08d0*/  ISETP.GE.U32.AND P0, PT, R5, 0x3ff6a09f, PT ;  /* 0x3ff6a09f0500780c */ /* 0x000fe20003f06070 */
[----:B------:R-:W-:Y:S01]  /*08e0*/  IMAD.MOV.U32 R19, RZ, RZ, 0x43300000 ;  /* 0x43300000ff137424 */ /* 0x000fe200078e00ff */
[----:B------:R-:W-:Y:S01]  /*08f0*/  LEA.HI R18, R3, R2, RZ, 0xc ;  /* 0x0000000203127211 */ /* 0x000fe200078f60ff */
[----:B------:R-:W-:Y:S01]  /*0900*/  UMOV UR8, 0x80000000 ;  /* 0x8000000000087882 */ /* 0x000fe20000000000 */
[----:B------:R-:W-:-:S09]  /*0910*/  UMOV UR9, 0x43300000 ;  /* 0x4330000000097882 */ /* 0x000fd20000000000 */
[----:B------:R-:W-:Y:S02]  /*0920*/  @P0 VIADD R7, R5, 0xfff00000 ;  /* 0xfff0000005070836 */ /* 0x000fe40000000000 */
[----:B------:R-:W-:Y:S02]  /*0930*/  @P0 VIADD R18, R18, 0x1 ;  /* 0x0000000112120836 */ /* 0x000fe40000000000 */
[----:B------:R-:W-:-:S03]  /*0940*/  @P0 IMAD.MOV.U32 R5, RZ, RZ, R7 ;  /* 0x000000ffff050224 */ /* 0x000fc600078e0007 */
[----:B------:R-:W-:-:S03]  /*0950*/  LOP3.LUT R18, R18, 0x80000000, RZ, 0x3c, !PT ;  /* 0x8000000012127812 */ /* 0x000fc600078e3cff */
[C---:B------:R-:W-:Y:S02]  /*0960*/  DADD R12, R4.reuse, 1 ;  /* 0x3ff00000040c7429 */ /* 0x040fe40000000000 */
[----:B------:R-:W-:-:S04]  /*0970*/  DADD R4, R4, -1 ;  /* 0xbff0000004047429 */ /* 0x000fc80000000000 */
[----:B------:R-:W1:Y:S02]  /*0980*/  MUFU.RCP64H R7, R13 ;  /* 0x0000000d00077308 */ /* 0x000e640000001800 */
[----:B-1----:R-:W-:-:S08]  /*0990*/  DFMA R8, -R12, R6, 1 ;  /* 0x3ff000000c08742b */ /* 0x002fd00000000106 */
[----:B------:R-:W-:-:S08]  /*09a0*/  DFMA R8, R8, R8, R8 ;  /* 0x000000080808722b */ /* 0x000fd00000000008 */
[----:B------:R-:W-:-:S08]  /*09b0*/  DFMA R6, R6, R8, R6 ;  /* 0x000000080606722b */ /* 0x000fd00000000006 */
[----:B------:R-:W-:-:S08]  /*09c0*/  DMUL R8, R4, R6 ;  /* 0x0000000604087228 */ /* 0x000fd00000000000 */
[----:B------:R-:W-:-:S08]  /*09d0*/  DFMA R8, R4, R6, R8 ;  /* 0x000000060408722b */ /* 0x000fd00000000008 */
[----:B------:R-:W-:Y:S02]  /*09e0*/  DMUL R10, R8, R8 ;  /* 0x00000008080a7228 */ /* 0x000fe40000000000 */
[----:B------:R-:W-:-:S06]  /*09f0*/  DADD R2, R4, -R8 ;  /* 0x0000000004027229 */ /* 0x000fcc0000000808 */
[----:B------:R-:W-:Y:S01]  /*0a00*/  DFMA R12, R10, UR6, R16 ;  /* 0x000000060a0c7c2b */ /* 0x000fe20008000010 */
[----:B------:R-:W-:Y:S01]  /*0a10*/  UMOV UR6, 0x9f02676f ;  /* 0x9f02676f00067882 */ /* 0x000fe20000000000 */
[----:B------:R-:W-:Y:S01]  /*0a20*/  UMOV UR7, 0x3ef3b266 ;  /* 0x3ef3b26600077882 */ /* 0x000fe20000000000 */
[----:B------:R-:W-:Y:S02]  /*0a30*/  DADD R16, R2, R2 ;  /* 0x0000000002107229 */ /* 0x000fe40000000002 */
[----:B------:R-:W-:Y:S01]  /*0a40*/  DADD R2, R18, -UR8 ;  /* 0x8000000812027e29 */ /* 0x000fe20008000000 */
[----:B------:R-:W-:Y:S01]  /*0a50*/  UMOV UR8, 0xfefa39ef ;  /* 0xfefa39ef00087882 */ /* 0x000fe20000000000 */
[----:B------:R-:W-:Y:S01]  /*0a60*/  UMOV UR9, 0x3fe62e42 ;  /* 0x3fe62e4200097882 */ /* 0x000fe20000000000 */
[----:B------:R-:W-:Y:S01]  /*0a70*/  DFMA R12, R10, R12, UR6 ;  /* 0x000000060a0c7e2b */ /* 0x000fe2000800000c */
[----:B------:R-:W-:Y:S01]  /*0a80*/  UMOV UR6, 0xa9ab0956 ;  /* 0xa9ab095600067882 */ /* 0x000fe20000000000 */
[----:B------:R-:W-:Y:S01]  /*0a90*/  UMOV UR7, 0x3f1745cb ;  /* 0x3f1745cb00077882 */ /* 0x000fe20000000000 */
[----:B------:R-:W-:-:S02]  /*0aa0*/  DFMA R16, R4, -R8, R16 ;  /* 0x800000080410722b */ /* 0x000fc40000000010 */
[----:B------:R-:W-:-:S03]  /*0ab0*/  DFMA R4, R2, UR8, R8 ;  /* 0x0000000802047c2b */ /* 0x000fc60008000008 */
[----:B------:R-:W-:Y:S01]  /*0ac0*/  DFMA R12, R10, R12, UR6 ;  /* 0x000000060a0c7e2b */ /* 0x000fe2000800000c */
[----:B------:R-:W-:Y:S01]  /*0ad0*/  UMOV UR6, 0x2d1b5154 ;  /* 0x2d1b515400067882 */ /* 0x000fe20000000000 */
[----:B------:R-:W-:Y:S01]  /*0ae0*/  UMOV UR7, 0x3f3c71c7 ;  /* 0x3f3c71c700077882 */ /* 0x000fe20000000000 */
[----:B------:R-:W-:-:S05]  /*0af0*/  DMUL R16, R6, R16 ;  /* 0x0000001006107228 */ /* 0x000fca0000000000 */
[----:B------:R-:W-:Y:S01]  /*0b00*/  DFMA R12, R10, R12, UR6 ;  /* 0x000000060a0c7e2b */ /* 0x000fe2000800000c */
[----:B------:R-:W-:Y:S01]  /*0b10*/  UMOV UR6, 0x923be72d ;  /* 0x923be72d00067882 */ /* 0x000fe20000000000 */
[----:B------:R-:W-:-:S06]  /*0b20*/  UMOV UR7, 0x3f624924 ;  /* 0x3f62492400077882 */ /* 0x000fcc0000000000 */
        /* <DEDUP_REMOVED lines=8> */
[----:B------:R-:W-:Y:S02]  /*0bb0*/  UMOV UR7, 0x3fe62e42 ;  /* 0x3fe62e4200077882 */ /* 0x000fe40000000000 */
[----:B------:R-:W-:Y:S01]  /*0bc0*/  DFMA R18, R2, -UR6, R4 ;  /* 0x8000000602127c2b */ /* 0x000fe20008000004 */
[----:B------:R-:W-:Y:S01]  /*0bd0*/  UMOV UR6, 0x3b39803f ;  /* 0x3b39803f00067882 */ /* 0x000fe20000000000 */
[----:B------:R-:W-:Y:S02]  /*0be0*/  UMOV UR7, 0x3c7abc9e ;  /* 0x3c7abc9e00077882 */ /* 0x000fe40000000000 */
[----:B------:R-:W-:-:S04]  /*0bf0*/  DMUL R12, R10, R12 ;  /* 0x0000000c0a0c7228 */ /* 0x000fc80000000000 */
[----:B------:R-:W-:-:S04]  /*0c00*/  DADD R18, -R8, R18 ;  /* 0x0000000008127229 */ /* 0x000fc80000000112 */
[----:B------:R-:W-:-:S08]  /*0c10*/  DFMA R12, R8, R12, R16 ;  /* 0x0000000c080c722b */ /* 0x000fd00000000010 */
[----:B------:R-:W-:-:S08]  /*0c20*/  DADD R12, R12, -R18 ;  /* 0x000000000c0c7229 */ /* 0x000fd00000000812 */
[----:B------:R-:W-:-:S08]  /*0c30*/  DFMA R2, R2, UR6, R12 ;  /* 0x0000000602027c2b */ /* 0x000fd0000800000c */
[----:B------:R-:W-:Y:S01]  /*0c40*/  DADD R2, R4, R2 ;  /* 0x0000000004027229 */ /* 0x000fe20000000002 */
[----:B------:R-:W-:Y:S10]  /*0c50*/  BRA `(.L_x_11) ;  /* 0x0000000000187947 */ /* 0x000ff40003800000 */
.L_x_10:
[----:B------:R-:W-:Y:S01]  /*0c60*/  IMAD.MOV.U32 R2, RZ, RZ, 0x0 ;  /* 0x00000000ff027424 */ /* 0x000fe200078e00ff */
[----:B------:R-:W-:Y:S01]  /*0c70*/  LOP3.LUT P0, RZ, R5, 0x7fffffff, RZ, 0xc0, !PT ;  /* 0x7fffffff05ff7812 */ /* 0x000fe2000780c0ff */
[----:B------:R-:W-:-:S06]  /*0c80*/  IMAD.MOV.U32 R3, RZ, RZ, 0x7ff00000 ;  /* 0x7ff00000ff037424 */ /* 0x000fcc00078e00ff */
[----:B------:R-:W-:-:S10]  /*0c90*/  DFMA R2, R4, R2, +INF ;  /* 0x7ff000000402742b */ /* 0x000fd40000000002 */
[----:B------:R-:W-:Y:S02]  /*0ca0*/  FSEL R2, R2, RZ, P0 ;  /* 0x000000ff02027208 */ /* 0x000fe40000000000 */
[----:B------:R-:W-:-:S07]  /*0cb0*/  FSEL R3, R3, -QNAN , P0 ;  /* 0xfff0000003037808 */ /* 0x000fce0000000000 */
.L_x_11:
[----:B0-----:R-:W-:Y:S05]  /*0cc0*/  BSYNC.RECONVERGENT B1 ;  /* 0x0000000000017941 */ /* 0x001fea0003800200 */
.L_x_9:
[----:B------:R-:W0:Y:S01]  /*0cd0*/  MUFU.RCP64H R5, 2 ;  /* 0x4000000000057908 */ /* 0x000e220000001800 */
[----:B------:R-:W-:Y:S01]  /*0ce0*/  IMAD.MOV.U32 R6, RZ, RZ, 0x0 ;  /* 0x00000000ff067424 */ /* 0x000fe200078e00ff */
[----:B------:R-:W-:Y:S01]  /*0cf0*/  UMOV UR6, 0x3ae80f1e ;  /* 0x3ae80f1e00067882 */ /* 0x000fe20000000000 */
[----:B------:R-:W-:Y:S01]  /*0d00*/  IMAD.MOV.U32 R7, RZ, RZ, 0x40000000 ;  /* 0x40000000ff077424 */ /* 0x000fe200078e00ff */
[----:B------:R-:W-:Y:S01]  /*0d10*/  UMOV UR7, 0x3eb1380b ;  /* 0x3eb1380b00077882 */ /* 0x000fe20000000000 */
[----:B------:R-:W-:Y:S01]  /*0d20*/  IMAD.MOV.U32 R4, RZ, RZ, RZ ;  /* 0x000000ffff047224 */ /* 0x000fe200078e00ff */
[----:B------:R-:W-:Y:S01]  /*0d30*/  UMOV UR8, 0x55555554 ;  /* 0x5555555400087882 */ /* 0x000fe20000000000 */
[----:B------:R-:W-:Y:S01]  /*0d40*/  IMAD.MOV.U32 R10, RZ, RZ, -0x748574fc ;  /* 0x8b7a8b04ff0a7424 */ /* 0x000fe200078e00ff */
[----:B------:R-:W-:Y:S01]  /*0d50*/  UMOV UR9, 0x3fb55555 ;  /* 0x3fb5555500097882 */ /* 0x000fe20000000000 */
[----:B------:R-:W-:Y:S01]  /*0d60*/  IMAD.MOV.U32 R11, RZ, RZ, 0x3ed0ee25 ;  /* 0x3ed0ee25ff0b7424 */ /* 0x000fe200078e00ff */
[----:B------:R-:W-:Y:S01]  /*0d70*/  BSSY.RECONVERGENT B1, `(.L_x_12) ;  /* 0x0000049000017945 */ /* 0x000fe20003800200 */
[----:B------:R-:W-:-:S02]  /*0d80*/  IMAD.MOV.U32 R18, RZ, RZ, -0x105c611 ;  /* 0xfefa39efff127424 */ /* 0x000fc400078e00ff */
[----:B------:R-:W-:Y:S01]  /*0d90*/  IMAD.MOV.U32 R19, RZ, RZ, 0x3fe62e42 ;  /* 0x3fe62e42ff137424 */ /* 0x000fe200078e00ff */
[----:B0-----:R-:W-:-:S08]  /*0da0*/  DFMA R6, R4, -R6, 1 ;  /* 0x3ff000000406742b */ /* 0x001fd00000000806 */
[----:B------:R-:W-:-:S08]  /*0db0*/  DFMA R6, R6, R6, R6 ;  /* 0x000000060606722b */ /* 0x000fd00000000006 */
[----:B------:R-:W-:-:S08]  /*0dc0*/  DFMA R4, R4, R6, R4 ;  /* 0x000000060404722b */ /* 0x000fd00000000004 */
[----:B------:R-:W-:-:S08]  /*0dd0*/  DMUL R8, RZ, R4 ;  /* 0x00000004ff087228 */ /* 0x000fd00000000000 */
[----:B------:R-:W-:-:S08]  /*0de0*/  DFMA R8, RZ, R4, R8 ;  /* 0x00000004ff08722b */ /* 0x000fd00000000008 */
[----:B------:R-:W-:Y:S02]  /*0df0*/  DMUL R6, R8, R8 ;  /* 0x0000000808067228 */ /* 0x000fe40000000000 */
[----:B------:R-:W-:-:S06]  /*0e00*/  DADD R12, RZ, -R8 ;  /* 0x00000000ff0c7229 */ /* 0x000fcc0000000808 */
[----:B------:R-:W-:Y:S01]  /*0e10*/  DFMA R10, R6, UR6, R10 ;  /* 0x00000006060a7c2b */ /* 0x000fe2000800000a */
[----:B------:R-:W-:Y:S01]  /*0e20*/  UMOV UR6, 0x9f02676f ;  /* 0x9f02676f00067882 */ /* 0x000fe20000000000 */
[----:B------:R-:W-:Y:S01]  /*0e30*/  UMOV UR7, 0x3ef3b266 ;  /* 0x3ef3b26600077882 */ /* 0x000fe20000000000 */
[----:B------:R-:W-:-:S05]  /*0e40*/  DADD R16, R12, R12 ;  /* 0x000000000c107229 */ /* 0x000fca000000000c */
[----:B------:R-:W-:Y:S01]  /*0e50*/  DFMA R10, R6, R10, UR6 ;  /* 0x00000006060a7e2b */ /* 0x000fe2000800000a */
[----:B------:R-:W-:Y:S01]  /*0e60*/  UMOV UR6, 0xa9ab0956 ;  /* 0xa9ab095600067882 */ /* 0x000fe20000000000 */
[----:B------:R-:W-:Y:S01]  /*0e70*/  UMOV UR7, 0x3f1745cb ;  /* 0x3f1745cb00077882 */ /* 0x000fe20000000000 */
[----:B------:R-:W-:-:S05]  /*0e80*/  DFMA R16, RZ, -R8, R16 ;  /* 0x80000008ff10722b */ /* 0x000fca0000000010 */
[----:B------:R-:W-:Y:S01]  /*0e90*/  DFMA R10, R6, R10, UR6 ;  /* 0x00000006060a7e2b */ /* 0x000fe2000800000a */
[----:B------:R-:W-:Y:S01]  /*0ea0*/  UMOV UR6, 0x2d1b5154 ;  /* 0x2d1b515400067882 */ /* 0x000fe20000000000 */
[----:B------:R-:W-:Y:S01]  /*0eb0*/  UMOV UR7, 0x3f3c71c7 ;  /* 0x3f3c71c700077882 */ /* 0x000fe20000000000 */
[----:B------:R-:W-:Y:S01]  /*0ec0*/  DMUL R16, R4, R16 ;  /* 0x0000001004107228 */ /* 0x000fe20000000000 */
[----:B------:R-:W-:Y:S02]  /*0ed0*/  IMAD.MOV.U32 R4, RZ, RZ, 0x3b39803f ;  /* 0x3b39803fff047424 */ /* 0x000fe400078e00ff */
[----:B------:R-:W-:Y:S02]  /*0ee0*/  IMAD.MOV.U32 R5, RZ, RZ, 0x3c7abc9e ;  /* 0x3c7abc9eff057424 */ /* 0x000fe400078e00ff */
        /* <DEDUP_REMOVED lines=9> */
[----:B------:R-:W-:-:S04]  /*0f80*/  DFMA R10, R18, UR6, R8 ;  /* 0x00000006120a7c2b */ /* 0x000fc80008000008 */
[----:B------:R-:W-:Y:S01]  /*0f90*/  DFMA R12, R6, R12, UR8 ;  /* 0x00000008060c7e2b */ /* 0x000fe2000800000c */
[----:B------:R-:W-:Y:S01]  /*0fa0*/  UMOV UR8, 0x652b82fe ;  /* 0x652b82fe00087882 */ /* 0x000fe20000000000 */
[----:B------:R-:W-:Y:S02]  /*0fb0*/  UMOV UR9, 0x3ff71547 ;  /* 0x3ff7154700097882 */ /* 0x000fe40000000000 */
[----:B------:R-:W-:-:S04]  /*0fc0*/  DFMA R18, -R18, 1, R10 ;  /* 0x3ff000001212782b */ /* 0x000fc8000000010a */
[----:B------:R-:W-:-:S04]  /*0fd0*/  DMUL R12, R6, R12 ;  /* 0x0000000c060c7228 */ /* 0x000fc80000000000 */
[----:B------:R-:W-:-:S04]  /*0fe0*/  DADD R18, -R8, R18 ;  /* 0x0000000008127229 */ /* 0x000fc80000000112 */
[----:B------:R-:W-:Y:S01]  /*0ff0*/  DFMA R12, R8, R12, R16 ;  /* 0x0000000c080c722b */ /* 0x000fe20000000010 */
[----:B------:R-:W-:-:S07]  /*1000*/  IMAD.MOV.U32 R8, RZ, RZ, 0x1 ;  /* 0x00000001ff087424 */ /* 0x000fce00078e00ff */
[----:B------:R-:W-:-:S08]  /*1010*/  DADD R12, R12, -R18 ;  /* 0x000000000c0c7229 */ /* 0x000fd00000000812 */
[----:B------:R-:W-:Y:S01]  /*1020*/  DFMA R12, R4, UR6, R12 ;  /* 0x00000006040c7c2b */ /* 0x000fe2000800000c */
[----:B------:R-:W-:Y:S01]  /*1030*/  UMOV UR6, 0xffda0d24 ;  /* 0xffda0d2400067882 */ /* 0x000fe20000000000 */
[----:B------:R-:W-:-:S06]  /*1040*/  UMOV UR7, 0x3c7777d0 ;  /* 0x3c7777d000077882 */ /* 0x000fcc0000000000 */
[----:B------:R-:W-:-:S08]  /*1050*/  DADD R12, R10, R12 ;  /* 0x000000000a0c7229 */ /* 0x000fd0000000000c */
[----:B------:R-:W-:-:S08]  /*1060*/  DMUL R4, R12, UR6 ;  /* 0x000000060c047c28 */ /* 0x000fd00008000000 */
[----:B------:R-:W-:-:S06]  /*1070*/  DFMA R4, R12, UR8, R4 ;  /* 0x000000080c047c2b */ /* 0x000fcc0008000004 */
[----:B------:R-:W0:Y:S02]  /*1080*/  MUFU.RCP64H R9, R5 ;  /* 0x0000000500097308 */ /* 0x000e240000001800 */
[----:B0-----:R-:W-:-:S08]  /*1090*/  DFMA R6, -R4, R8, 1 ;  /* 0x3ff000000406742b */ /* 0x001fd00000000108 */
[----:B------:R-:W-:Y:S02]  /*10a0*/  DFMA R10, R6, R6, R6 ;  /* 0x00000006060a722b */ /* 0x000fe40000000006 */
[----:B------:R-:W-:-:S06]  /*10b0*/  DMUL R6, R2, UR6 ;  /* 0x0000000602067c28 */ /* 0x000fcc0008000000 */
[----:B------:R-:W-:Y:S02]  /*10c0*/  DFMA R10, R8, R10, R8 ;  /* 0x0000000a080a722b */ /* 0x000fe40000000008 */
[----:B------:R-:W-:-:S06]  /*10d0*/  DFMA R6, R2, UR8, R6 ;  /* 0x0000000802067c2b */ /* 0x000fcc0008000006 */
[----:B------:R-:W-:Y:S02]  /*10e0*/  DFMA R2, -R4, R10, 1 ;  /* 0x3ff000000402742b */ /* 0x000fe4000000010a */
[----:B------:R-:W-:-:S06]  /*10f0*/  DMUL R12, R6, 0.5 ;  /* 0x3fe00000060c7828 */ /* 0x000fcc0000000000 */
        /* <DEDUP_REMOVED lines=16> */
.L_x_13:
[----:B------:R-:W-:Y:S05]  /*1200*/  BSYNC.RECONVERGENT B1 ;  /* 0x0000000000017941 */ /* 0x000fea0003800200 */
.L_x_12:
[----:B------:R-:W-:Y:S01]  /*1210*/  ISETP.GT.AND P0, PT, R3, 0xfffff, PT ;  /* 0x000fffff0300780c */ /* 0x000fe20003f04270 */
[----:B------:R-:W-:Y:S01]  /*1220*/  IMAD.MOV.U32 R8, RZ, RZ, R2 ;  /* 0x000000ffff087224 */ /* 0x000fe200078e0002 */
[----:B------:R-:W-:Y:S01]  /*1230*/  BSSY.RECONVERGENT B1, `(.L_x_14) ;  /* 0x0000052000017945 */ /* 0x000fe20003800200 */
[--C-:B------:R-:W-:Y:S02]  /*1240*/  IMAD.MOV.U32 R9, RZ, RZ, R3.reuse ;  /* 0x000000ffff097224 */ /* 0x100fe400078e0003 */
[----:B------:R-:W-:-:S08]  /*1250*/  IMAD.MOV.U32 R6, RZ, RZ, R3 ;  /* 0x000000ffff067224 */ /* 0x000fd000078e0003 */
        /* <DEDUP_REMOVED lines=8> */
[C---:B------:R-:W-:Y:S01]  /*12e0*/  LOP3.LUT R7, R6.reuse, 0xfffff, RZ, 0xc0, !PT ;  /* 0x000fffff06077812 */ /* 0x040fe200078ec0ff */
[----:B------:R-:W-:Y:S01]  /*12f0*/  IMAD.MOV.U32 R8, RZ, RZ, R2 ;  /* 0x000000ffff087224 */ /* 0x000fe200078e0002 */
[----:B------:R-:W-:Y:S01]  /*1300*/  UMOV UR6, 0x3ae80f1e ;  /* 0x3ae80f1e00067882 */ /* 0x000fe20000000000 */
[----:B------:R-:W-:Y:S01]  /*1310*/  IMAD.MOV.U32 R10, RZ, RZ, RZ ;  /* 0x000000ffff0a7224 */ /* 0x000fe200078e00ff */
[----:B------:R-:W-:Y:S01]  /*1320*/  LOP3.LUT R9, R7, 0x3ff00000, RZ, 0xfc, !PT ;  /* 0x3ff0000007097812 */ /* 0x000fe200078efcff */
[----:B------:R-:W-:Y:S01]  /*1330*/  IMAD.MOV.U32 R20, RZ, RZ, -0x748574fc ;  /* 0x8b7a8b04ff147424 */ /* 0x000fe200078e00ff */
[----:B------:R-:W-:Y:S01]  /*1340*/  UMOV UR7, 0x3eb1380b ;  /* 0x3eb1380b00077882 */ /* 0x000fe20000000000 */
[----:B------:R-:W-:Y:S01]  /*1350*/  IMAD.MOV.U32 R21, RZ, RZ, 0x3ed0ee25 ;  /* 0x3ed0ee25ff157424 */ /* 0x000fe200078e00ff */
[----:B------:R-:W-:Y:S01]  /*1360*/  ISETP.GE.U32.AND P0, PT, R9, 0x3ff6a09f, PT ;  /* 0x3ff6a09f0900780c */ /* 0x000fe20003f06070 */
[----:B------:R-:W-:Y:S01]  /*1370*/  UMOV UR8, 0x80000000 ;  /* 0x8000000000087882 */ /* 0x000fe20000000000 */
[----:B------:R-:W-:Y:S01]  /*1380*/  LEA.HI R6, R6, R3, RZ, 0xc ;  /* 0x0000000306067211 */ /* 0x000fe200078f60ff */
[----:B------:R-:W-:-:S10]  /*1390*/  UMOV UR9, 0x43300000 ;  /* 0x4330000000097882 */ /* 0x000fd40000000000 */
[----:B------:R-:W-:Y:S02]  /*13a0*/  @P0 VIADD R7, R9, 0xfff00000 ;  /* 0xfff0000009070836 */ /* 0x000fe40000000000 */
[----:B------:R-:W-:Y:S02]  /*13b0*/  @P0 VIADD R6, R6, 0x1 ;  /* 0x0000000106060836 */ /* 0x000fe40000000000 */
[----:B------:R-:W-:-:S06]  /*13c0*/  @P0 IMAD.MOV.U32 R9, RZ, RZ, R7 ;  /* 0x000000ffff090224 */ /* 0x000fcc00078e0007 */
[C---:B------:R-:W-:Y:S02]  /*13d0*/  DADD R18, R8.reuse, 1 ;  /* 0x3ff0000008127429 */ /* 0x040fe40000000000 */
[----:B------:R-:W-:-:S04]  /*13e0*/  DADD R8, R8, -1 ;  /* 0xbff0000008087429 */ /* 0x000fc80000000000 */
[----:B------:R-:W0:Y:S02]  /*13f0*/  MUFU.RCP64H R11, R19 ;  /* 0x00000013000b7308 */ /* 0x000e240000001800 */
[----:B0-----:R-:W-:-:S08]  /*1400*/  DFMA R12, -R18, R10, 1 ;  /* 0x3ff00000120c742b */ /* 0x001fd0000000010a */
        /* <DEDUP_REMOVED lines=9> */
[----:B------:R-:W-:Y:S01]  /*14a0*/  LOP3.LUT R20, R6, 0x80000000, RZ, 0x3c, !PT ;  /* 0x8000000006147812 */ /* 0x000fe200078e3cff */
[----:B------:R-:W-:Y:S01]  /*14b0*/  IMAD.MOV.U32 R21, RZ, RZ, 0x43300000 ;  /* 0x43300000ff157424 */ /* 0x000fe200078e00ff */
[----:B------:R-:W-:-:S03]  /*14c0*/  DADD R6, R2, R2 ;  /* 0x0000000002067229 */ /* 0x000fc60000000002 */
[----:B------:R-:W-:Y:S01]  /*14d0*/  DFMA R18, R16, R18, UR6 ;  /* 0x0000000610127e2b */ /* 0x000fe20008000012 */
[----:B------:R-:W-:Y:S01]  /*14e0*/  UMOV UR6, 0xa9ab0956 ;  /* 0xa9ab095600067882 */ /* 0x000fe20000000000 */
[----:B------:R-:W-:Y:S01]  /*14f0*/  UMOV UR7, 0x3f1745cb ;  /* 0x3f1745cb00077882 */ /* 0x000fe20000000000 */
[----:B------:R-:W-:Y:S01]  /*1500*/  DADD R2, R20, -UR8 ;  /* 0x8000000814027e29 */ /* 0x000fe20008000000 */
[----:B------:R-:W-:Y:S01]  /*1510*/  UMOV UR8, 0xfefa39ef ;  /* 0xfefa39ef00087882 */ /* 0x000fe20000000000 */
[----:B------:R-:W-:Y:S01]  /*1520*/  UMOV UR9, 0x3fe62e42 ;  /* 0x3fe62e4200097882 */ /* 0x000fe20000000000 */
[----:B------:R-:W-:Y:S02]  /*1530*/  DFMA R8, R8, -R12, R6 ;  /* 0x8000000c0808722b */ /* 0x000fe40000000006 */
[----:B------:R-:W-:Y:S01]  /*1540*/  DFMA R18, R16, R18, UR6 ;  /* 0x0000000610127e2b */ /* 0x000fe20008000012 */
[----:B------:R-:W-:Y:S01]  /*1550*/  UMOV UR6, 0x2d1b5154 ;  /* 0x2d1b515400067882 */ /* 0x000fe20000000000 */
[----:B------:R-:W-:Y:S01]  /*1560*/  UMOV UR7, 0x3f3c71c7 ;  /* 0x3f3c71c700077882 */ /* 0x000fe20000000000 */
[----:B------:R-:W-:-:S03]  /*1570*/  DFMA R6, R2, UR8, R12 ;  /* 0x0000000802067c2b */ /* 0x000fc6000800000c */
[----:B------:R-:W-:Y:S02]  /*1580*/  DMUL R8, R10, R8 ;  /* 0x000000080a087228 */ /* 0x000fe40000000000 */
        /* <DEDUP_REMOVED lines=22> */
.L_x_15:
[----:B------:R-:W-:Y:S01]  /*16f0*/  IMAD.MOV.U32 R2, RZ, RZ, 0x0 ;  /* 0x00000000ff027424 */ /* 0x000fe200078e00ff */
[----:B------:R-:W-:Y:S02]  /*1700*/  MOV R3, 0x7ff00000 ;  /* 0x7ff0000000037802 */ /* 0x000fe40000000f00 */
[----:B------:R-:W-:-:S04]  /*1710*/  LOP3.LUT P0, RZ, R9, 0x7fffffff, RZ, 0xc0, !PT ;  /* 0x7fffffff09ff7812 */ /* 0x000fc8000780c0ff */
[----:B------:R-:W-:-:S10]  /*1720*/  DFMA R2, R8, R2, +INF ;  /* 0x7ff000000802742b */ /* 0x000fd40000000002 */
[----:B------:R-:W-:Y:S02]  /*1730*/  FSEL R6, R2, RZ, P0 ;  /* 0x000000ff02067208 */ /* 0x000fe40000000000 */
[----:B------:R-:W-:-:S07]  /*1740*/  FSEL R7, R3, -QNAN , P0 ;  /* 0xfff0000003077808 */ /* 0x000fce0000000000 */
.L_x_16:
[----:B------:R-:W-:Y:S05]  /*1750*/  BSYNC.RECONVERGENT B1 ;  /* 0x0000000000017941 */ /* 0x000fea0003800200 */
.L_x_14:
[----:B------:R-:W0:Y:S01]  /*1760*/  MUFU.RCP64H R3, R5 ;  /* 0x0000000500037308 */ /* 0x000e220000001800 */
[----:B------:R-:W-:Y:S01]  /*1770*/  IMAD.MOV.U32 R2, RZ, RZ, 0x1 ;  /* 0x00000001ff027424 */ /* 0x000fe200078e00ff */
[----:B------:R-:W-:Y:S01]  /*1780*/  UMOV UR6, 0xffda0d24 ;  /* 0xffda0d2400067882 */ /* 0x000fe20000000000 */
[----:B------:R-:W-:Y:S01]  /*1790*/  UMOV UR7, 0x3c7777d0 ;  /* 0x3c7777d000077882 */ /* 0x000fe20000000000 */
[----:B------:R-:W-:Y:S03]  /*17a0*/  BSSY.RECONVERGENT B1, `(.L_x_17) ;  /* 0x0000017000017945 */ /* 0x000fe60003800200 */
[----:B0-----:R-:W-:-:S08]  /*17b0*/  DFMA R8, -R4, R2, 1 ;  /* 0x3ff000000408742b */ /* 0x001fd00000000102 */
[----:B------:R-:W-:-:S08]  /*17c0*/  DFMA R8, R8, R8, R8 ;  /* 0x000000080808722b */ /* 0x000fd00000000008 */
[----:B------:R-:W-:Y:S02]  /*17d0*/  DFMA R8, R2, R8, R2 ;  /* 0x000000080208722b */ /* 0x000fe40000000002 */
[----:B------:R-:W-:Y:S01]  /*17e0*/  DMUL R2, R6, UR6 ;  /* 0x0000000606027c28 */ /* 0x000fe20008000000 */
[----:B------:R-:W-:Y:S01]  /*17f0*/  UMOV UR6, 0x652b82fe ;  /* 0x652b82fe00067882 */ /* 0x000fe20000000000 */
[----:B------:R-:W-:-:S04]  /*1800*/  UMOV UR7, 0x3ff71547 ;  /* 0x3ff7154700077882 */ /* 0x000fc80000000000 */
[----:B------:R-:W-:Y:S02]  /*1810*/  DFMA R12, -R4, R8, 1 ;  /* 0x3ff00000040c742b */ /* 0x000fe40000000108 */
[----:B------:R-:W-:-:S06]  /*1820*/  DFMA R10, R6, UR6, R2 ;  /* 0x00000006060a7c2b */ /* 0x000fcc0008000002 */
        /* <DEDUP_REMOVED lines=14> */
.L_x_18:
[----:B------:R-:W-:Y:S05]  /*1910*/  BSYNC.RECONVERGENT B1 ;  /* 0x0000000000017941 */ /* 0x000fea0003800200 */
.L_x_17:
[----:B------:R-:W0:Y:S01]  /*1920*/  LDC R6, c[0x0][0x390] ;  /* 0x0000e400ff067b82 */ /* 0x000e220000000800 */
[----:B------:R-:W-:-:S04]  /*1930*/  VIADD R14, R14, 0x1 ;  /* 0x000000010e0e7836 */ /* 0x000fc80000000000 */
[----:B------:R-:W1:Y:S02]  /*1940*/  I2F.F64.U32 R8, R14 ;  /* 0x0000000e00087312 */ /* 0x000e640000201800 */
[----:B-1----:R-:W-:Y:S01]  /*1950*/  DADD R2, R8, -R2 ;  /* 0x0000000008027229 */ /* 0x002fe20000000802 */
[----:B0-----:R-:W-:-:S05]  /*1960*/  VIADD R6, R6, 0xffffffff ;  /* 0xffffffff06067836 */ /* 0x001fca0000000000 */
[----:B------:R-:W-:Y:S02]  /*1970*/  F2I.F64.TRUNC R10, R2 ;  /* 0x00000002000a7311 */ /* 0x000fe4000030d100 */
[----:B------:R-:W-:Y:S01]  /*1980*/  DADD R8, R2, 1 ;  /* 0x3ff0000002087429 */ /* 0x000fe20000000000 */
[-C--:B------:R-:W-:Y:S02]  /*1990*/  IABS R7, R6.reuse ;  /* 0x0000000600077213 */ /* 0x080fe40000000000 */
[----:B------:R-:W-:-:S03]  /*19a0*/  IABS R13, R6 ;  /* 0x00000006000d7213 */ /* 0x000fc60000000000 */
[----:B------:R-:W0:Y:S08]  /*19b0*/  I2F.RP R11, R7 ;  /* 0x00000007000b7306 */ /* 0x000e300000209400 */
[----:B------:R-:W1:Y:S08]  /*19c0*/  F2I.F64.TRUNC R9, R8 ;  /* 0x0000000800097311 */ /* 0x000e70000030d100 */
[----:B0-----:R-:W0:Y:S01]  /*19d0*/  MUFU.RCP R11, R11 ;  /* 0x0000000b000b7308 */ /* 0x001e220000001000 */
[----:B-1----:R-:W-:Y:S01]  /*19e0*/  IABS R14, R9 ;  /* 0x00000009000e7213 */ /* 0x002fe20000000000 */
[----:B0-----:R-:W-:-:S06]  /*19f0*/  VIADD R4, R11, 0xffffffe ;  /* 0x0ffffffe0b047836 */ /* 0x001fcc0000000000 */
[----:B------:R0:W1:Y:S02]  /*1a00*/  F2I.FTZ.U32.TRUNC.NTZ R5, R4 ;  /* 0x0000000400057305 */ /* 0x000064000021f000 */
[----:B0-----:R-:W-:Y:S02]  /*1a10*/  IMAD.MOV.U32 R4, RZ, RZ, RZ ;  /* 0x000000ffff047224 */ /* 0x001fe400078e00ff */
[----:B-1----:R-:W-:-:S04]  /*1a20*/  IMAD.MOV R12, RZ, RZ, -R5 ;  /* 0x000000ffff0c7224 */ /* 0x002fc800078e0a05 */
[----:B------:R-:W-:Y:S01]  /*1a30*/  IMAD R11, R12, R7, RZ ;  /* 0x000000070c0b7224 */ /* 0x000fe200078e02ff */
[----:B------:R-:W-:-:S03]  /*1a40*/  IABS R12, R10 ;  /* 0x0000000a000c7213 */ /* 0x000fc60000000000 */
[----:B------:R-:W-:-:S04]  /*1a50*/  IMAD.HI.U32 R4, R5, R11, R4 ;  /* 0x0000000b05047227 */ /* 0x000fc800078e0004 */
[----:B------:R-:W-:Y:S02]  /*1a60*/  IMAD.MOV R5, RZ, RZ, -R13 ;  /* 0x000000ffff057224 */ /* 0x000fe400078e0a0d */
[----:B------:R-:W-:Y:S02]  /*1a70*/  IMAD.MOV.U32 R11, RZ, RZ, R12 ;  /* 0x000000ffff0b7224 */ /* 0x000fe400078e000c */
[----:B------:R-:W-:Y:S02]  /*1a80*/  IMAD.MOV.U32 R13, RZ, RZ, R14 ;  /* 0x000000ffff0d7224 */ /* 0x000fe400078e000e */
[----:B------:R-:W-:Y:S02]  /*1a90*/  IMAD.MOV.U32 R12, RZ, RZ, R5 ;  /* 0x000000ffff0c7224 */ /* 0x000fe400078e0005 */
[----:B------:R-:W-:-:S04]  /*1aa0*/  IMAD.HI.U32 R5, R4, R11, RZ ;  /* 0x0000000b04057227 */ /* 0x000fc800078e00ff */
[----:B------:R-:W-:-:S04]  /*1ab0*/  IMAD.HI.U32 R4, R4, R13, RZ ;  /* 0x0000000d04047227 */ /* 0x000fc800078e00ff */
[-C--:B------:R-:W-:Y:S02]  /*1ac0*/  IMAD R8, R5, R12.reuse, R11 ;  /* 0x0000000c05087224 */ /* 0x080fe400078e020b */
[----:B------:R-:W-:Y:S02]  /*1ad0*/  IMAD R12, R4, R12, R13 ;  /* 0x0000000c040c7224 */ /* 0x000fe400078e020d */
[----:B------:R-:W0:Y:S01]  /*1ae0*/  LDC.64 R4, c[0x0][0x388] ;  /* 0x0000e200ff047b82 */ /* 0x000e220000000a00 */
[C---:B------:R-:W-:Y:S02]  /*1af0*/  ISETP.GT.U32.AND P0, PT, R7.reuse, R8, PT ;  /* 0x000000080700720c */ /* 0x040fe40003f04070 */
[----:B------:R-:W-:-:S11]  /*1b00*/  ISETP.GT.U32.AND P1, PT, R7, R12, PT ;  /* 0x0000000c0700720c */ /* 0x000fd60003f24070 */
[--C-:B------:R-:W-:Y:S01]  /*1b10*/  @!P0 IMAD.IADD R8, R8, 0x1, -R7.reuse ;  /* 0x0000000108088824 */ /* 0x100fe200078e0a07 */
[----:B------:R-:W-:Y:S01]  /*1b20*/  ISETP.GE.AND P0, PT, R10, RZ, PT ;  /* 0x000000ff0a00720c */ /* 0x000fe20003f06270 */
[----:B------:R-:W-:Y:S01]  /*1b30*/  @!P1 IMAD.IADD R12, R12, 0x1, -R7 ;  /* 0x000000010c0c9824 */ /* 0x000fe200078e0a07 */
[----:B------:R-:W-:Y:S02]  /*1b40*/  ISETP.GE.AND P1, PT, R9, RZ, PT ;  /* 0x000000ff0900720c */ /* 0x000fe40003f26270 */
[C---:B------:R-:W-:Y:S02]  /*1b50*/  ISETP.GT.U32.AND P2, PT, R7.reuse, R8, PT ;  /* 0x000000080700720c */ /* 0x040fe40003f44070 */
[----:B------:R-:W-:-:S11]  /*1b60*/  ISETP.GT.U32.AND P3, PT, R7, R12, PT ;  /* 0x0000000c0700720c */ /* 0x000fd60003f64070 */
[--C-:B------:R-:W-:Y:S01]  /*1b70*/  @!P2 IMAD.IADD R8, R8, 0x1, -R7.reuse ;  /* 0x000000010808a824 */ /* 0x100fe200078e0a07 */
[----:B------:R-:W-:Y:S01]  /*1b80*/  ISETP.NE.AND P2, PT, R6, RZ, PT ;  /* 0x000000ff0600720c */ /* 0x000fe20003f45270 */
[----:B------:R-:W-:Y:S01]  /*1b90*/  @!P3 IMAD.IADD R12, R12, 0x1, -R7 ;  /* 0x000000010c0cb824 */ /* 0x000fe200078e0a07 */
[----:B------:R-:W-:Y:S01]  /*1ba0*/  LOP3.LUT R7, RZ, R6, RZ, 0x33, !PT ;  /* 0x00000006ff077212 */ /* 0x000fe200078e33ff */
[----:B------:R-:W-:Y:S02]  /*1bb0*/  @!P0 IMAD.MOV R8, RZ, RZ, -R8 ;  /* 0x000000ffff088224 */ /* 0x000fe400078e0a08 */
[----:B------:R-:W-:-:S03]  /*1bc0*/  @!P1 IMAD.MOV R12, RZ, RZ, -R12 ;  /* 0x000000ffff0c9224 */ /* 0x000fc600078e0a0c */
[C---:B------:R-:W-:Y:S02]  /*1bd0*/  SEL R9, R7.reuse, R8, !P2 ;  /* 0x0000000807097207 */ /* 0x040fe40005000000 */
[----:B------:R-:W-:-:S03]  /*1be0*/  SEL R7, R7, R12, !P2 ;  /* 0x0000000c07077207 */ /* 0x000fc60005000000 */
[----:B0-----:R-:W-:-:S04]  /*1bf0*/  IMAD.WIDE R8, R9, 0x4, R4 ;  /* 0x0000000409087825 */ /* 0x001fc800078e0204 */
[----:B------:R-:W-:Y:S02]  /*1c00*/  IMAD.WIDE R4, R7, 0x4, R4 ;  /* 0x0000000407047825 */ /* 0x000fe400078e0204 */
[----:B------:R0:W5:Y:S04]  /*1c10*/  LDG.E R7, desc[UR4][R8.64] ;  /* 0x0000000408077981 */ /* 0x000168000c1e1900 */
[----:B------:R1:W5:Y:S01]  /*1c20*/  LDG.E R6, desc[UR4][R4.64] ;  /* 0x0000000404067981 */ /* 0x000362000c1e1900 */
[----:B------:R-:W-:Y:S01]  /*1c30*/  BSSY.RECONVERGENT B1, `(.L_x_19) ;  /* 0x0000070000017945 */ /* 0x000fe20003800200 */
[----:B0-----:R-:W-:Y:S01]  /*1c40*/  LOP3.LUT R9, R3, 0x7fffffff, RZ, 0xc0, !PT ;  /* 0x7fffffff03097812 */ /* 0x001fe200078ec0ff */
[----:B------:R-:W-:-:S03]  /*1c50*/  IMAD.MOV.U32 R8, RZ, RZ, R2 ;  /* 0x000000ffff087224 */ /* 0x000fc600078e0002 */
[----:B------:R-:W-:-:S04]  /*1c60*/  VIMNMX.U32 R10, PT, PT, R9, 0x3ff00000, !PT ;  /* 0x3ff00000090a7848 */ /* 0x000fc80007fe0000 */
[----:B------:R-:W-:-:S13]  /*1c70*/  ISETP.GE.U32.AND P0, PT, R10, 0x7ff00000, PT ;  /* 0x7ff000000a00780c */ /* 0x000fda0003f06070 */
[----:B-1----:R-:W-:Y:S05]  /*1c80*/  @!P0 BRA `(.L_x_20) ;  /* 0x0000000000188947 */ /* 0x002fea0003800000 */
[----:B------:R-:W-:-:S14]  /*1c90*/  DSETP.NAN.AND P0, PT, R8, R8, PT ;  /* 0x000000080800722a */ /* 0x000fdc0003f08000 */
[----:B------:R-:W-:Y:S02]  /*1ca0*/  @!P0 DSETP.NEU.AND P1, PT, R8, +INF , PT ;  /* 0x7ff000000800842a */ /* 0x000fe40003f2d000 */
[----:B------:R-:W-:-:S06]  /*1cb0*/  @P0 DADD R4, R2, 1 ;  /* 0x3ff0000002040429 */ /* 0x000fcc0000000000 */
[----:B------:R-:W-:Y:S02]  /*1cc0*/  @!P0 FSEL R4, R2, RZ, P1 ;  /* 0x000000ff02048208 */ /* 0x000fe40000800000 */
[----:B------:R-:W-:Y:S01]  /*1cd0*/  @!P0 FSEL R5, R3, -QNAN , P1 ;  /* 0xfff8000003058808 */ /* 0x000fe20000800000 */
[----:B------:R-:W-:Y:S06]  /*1ce0*/  BRA `(.L_x_21) ;  /* 0x0000000400907947 */ /* 0x000fec0003800000 */
.L_x_20:
[----:B------:R-:W-:Y:S01]  /*1cf0*/  DSETP.GE.AND P0, PT, R8, 1, PT ;  /* 0x3ff000000800742a */ /* 0x000fe20003f06000 */
[----:B------:R-:W-:Y:S02]  /*1d00*/  IMAD.MOV.U32 R4, RZ, RZ, R2 ;  /* 0x000000ffff047224 */ /* 0x000fe400078e0002 */
[----:B------:R-:W-:-:S11]  /*1d10*/  IMAD.MOV.U32 R5, RZ, RZ, R3 ;  /* 0x000000ffff057224 */ /* 0x000fd600078e0003 */
[----:B------:R-:W-:Y:S05]  /*1d20*/  @!P0 BRA `(.L_x_21) ;  /* 0x0000000400808947 */ /* 0x000fea0003800000 */
[----:B------:R-:W-:Y:S01]  /*1d30*/  ISETP.GT.U32.AND P0, PT, R9, 0xfffff, PT ;  /* 0x000fffff0900780c */ /* 0x000fe20003f04070 */
[----:B------:R-:W-:Y:S01]  /*1d40*/  BSSY.RECONVERGENT B2, `(.L_x_22) ;  /* 0x000001f000027945 */ /* 0x000fe20003800200 */
[----:B------:R-:W-:-:S11]  /*1d50*/  SHF.R.U32.HI R5, RZ, 0x14, R9 ;  /* 0x00000014ff057819 */ /* 0x000fd60000011609 */
[----:B------:R-:W-:-:S10]  /*1d60*/  @!P0 DMUL R8, R8, 1.80143985094819840000e+16 ;  /* 0x4350000008088828 */ /* 0x000fd40000000000 */
[C---:B------:R-:W-:Y:S01]  /*1d70*/  @!P0 LEA.HI R4, R9.reuse, R5, RZ, 0xc ;  /* 0x0000000509048211 */ /* 0x040fe200078f60ff */
[----:B------:R-:W-:Y:S01]  /*1d80*/  IMAD.MOV.U32 R11, RZ, RZ, R8 ;  /* 0x000000ffff0b7224 */ /* 0x000fe200078e0008 */
[----:B------:R-:W-:-:S03]  /*1d90*/  LOP3.LUT R12, R9, 0xfffff, RZ, 0xc0, !PT ;  /* 0x000fffff090c7812 */ /* 0x000fc600078ec0ff */
[----:B------:R-:W-:Y:S01]  /*1da0*/  @!P0 VIADD R5, R4, 0xffffffca ;  /* 0xffffffca04058836 */ /* 0x000fe20000000000 */
[----:B------:R-:W-:Y:S01]  /*1db0*/  LOP3.LUT R12, R12, 0x100000, RZ, 0xfc, !PT ;  /* 0x001000000c0c7812 */ /* 0x000fe200078efcff */
[----:B------:R-:W-:Y:S02]  /*1dc0*/  IMAD.MOV.U32 R4, RZ, RZ, RZ ;  /* 0x000000ffff047224 */ /* 0x000fe400078e00ff */
[----:B------:R-:W-:-:S05]  /*1dd0*/  VIADD R13, R5, 0xfffffc01 ;  /* 0xfffffc01050d7836 */ /* 0x000fca0000000000 */
[----:B------:R-:W-:-:S04]  /*1de0*/  VIMNMX R14, PT, PT, RZ, R13, PT ;  /* 0x0000000dff0e7248 */ /* 0x000fc80003fe0100 */
[----:B------:R-:W-:-:S05]  /*1df0*/  IADD3 R5, PT, PT, R5, -0x3ff, -R14 ;  /* 0xfffffc0105057810 */ /* 0x000fca0007ffe80e */
[----:B------:R-:W-:-:S05]  /*1e00*/  VIADD R5, R5, 0x1 ;  /* 0x0000000105057836 */ /* 0x000fca0000000000 */
[----:B------:R-:W-:Y:S01]  /*1e10*/  LOP3.LUT P0, R10, R5, 0x3, RZ, 0xc0, !PT ;  /* 0x00000003050a7812 */ /* 0x000fe2000780c0ff */
[----:B------:R-:W-:-:S12]  /*1e20*/  IMAD.MOV.U32 R5, RZ, RZ, R13 ;  /* 0x000000ffff057224 */ /* 0x000fd800078e000d */
[----:B------:R-:W-:Y:S05]  /*1e30*/  @!P0 BRA `(.L_x_23) ;  /* 0x00000000003c8947 */ /* 0x000fea0003800000 */
[----:B------:R-:W-:Y:S01]  /*1e40*/  BSSY.RECONVERGENT B3, `(.L_x_23) ;  /* 0x000000e000037945 */ /* 0x000fe20003800200 */
[----:B------:R-:W-:Y:S02]  /*1e50*/  IMAD.MOV R8, RZ, RZ, -R10 ;  /* 0x000000ffff087224 */ /* 0x000fe400078e0a0a */
[----:B------:R-:W-:-:S07]  /*1e60*/  IMAD.MOV.U32 R5, RZ, RZ, R13 ;  /* 0x000000ffff057224 */ /* 0x000fce00078e000d */
.L_x_24:
[----:B------:R-:W-:Y:S01]  /*1e70*/  VIADD R8, R8, 0x1 ;  /* 0x0000000108087836 */ /* 0x000fe20000000000 */
[----:B------:R-:W-:Y:S01]  /*1e80*/  IADD3 R10, P0, PT, R11, -R4, RZ ;  /* 0x800000040b0a7210 */ /* 0x000fe20007f1e0ff */
[----:B------:R-:W-:-:S03]  /*1e90*/  VIADD R5, R5, 0xffffffff ;  /* 0xffffffff05057836 */ /* 0x000fc60000000000 */
[----:B------:R-:W-:Y:S02]  /*1ea0*/  ISETP.NE.AND P1, PT, R8, RZ, PT ;  /* 0x000000ff0800720c */ /* 0x000fe40003f25270 */
[----:B------:R-:W-:-:S04]  /*1eb0*/  IADD3.X R9, PT, PT, R12, -0x100001, RZ, P0, !PT ;  /* 0xffefffff0c097810 */ /* 0x000fc800007fe4ff */
[----:B------:R-:W-:-:S04]  /*1ec0*/  ISETP.GE.AND P0, PT, R9, RZ, PT ;  /* 0x000000ff0900720c */ /* 0x000fc80003f06270 */
[----:B------:R-:W-:Y:S02]  /*1ed0*/  SEL R10, R11, R10, !P0 ;  /* 0x0000000a0b0a7207 */ /* 0x000fe40004000000 */
[----:B------:R-:W-:-:S03]  /*1ee0*/  SEL R9, R12, R9, !P0 ;  /* 0x000000090c097207 */ /* 0x000fc60004000000 */
[C---:B------:R-:W-:Y:S01]  /*1ef0*/  IMAD.SHL.U32 R11, R10.reuse, 0x2, RZ ;  /* 0x000000020a0b7824 */ /* 0x040fe200078e00ff */
[----:B------:R-:W-:Y:S01]  /*1f00*/  SHF.L.U64.HI R12, R10, 0x1, R9 ;  /* 0x000000010a0c7819 */ /* 0x000fe20000010209 */
[----:B------:R-:W-:Y:S06]  /*1f10*/  @P1 BRA `(.L_x_24) ;  /* 0xfffffffc00d41947 */ /* 0x000fec000383ffff */
[----:B------:R-:W-:Y:S05]  /*1f20*/  BSYNC.RECONVERGENT B3 ;  /* 0x0000000000037941 */ /* 0x000fea0003800200 */
.L_x_23:
[----:B------:R-:W-:Y:S05]  /*1f30*/  BSYNC.RECONVERGENT B2 ;  /* 0x0000000000027941 */ /* 0x000fea0003800200 */
.L_x_22:
[----:B------:R-:W-:Y:S01]  /*1f40*/  IMAD.IADD R8, R13, 0x1, -R14 ;  /* 0x000000010d087824 */ /* 0x000fe200078e0a0e */
[----:B------:R-:W-:Y:S04]  /*1f50*/  BSSY.RECONVERGENT B2, `(.L_x_25) ;  /* 0x0000025000027945 */ /* 0x000fe80003800200 */
[----:B------:R-:W-:-:S13]  /*1f60*/  ISETP.GE.U32.AND P0, PT, R8, 0x3, PT ;  /* 0x000000030800780c */ /* 0x000fda0003f06070 */
[----:B------:R-:W-:Y:S05]  /*1f70*/  @!P0 BRA `(.L_x_26) ;  /* 0x0000000000888947 */ /* 0x000fea0003800000 */
[----:B------:R-:W-:Y:S01]  /*1f80*/  BSSY.RECONVERGENT B3, `(.L_x_27) ;  /* 0x0000020000037945 */ /* 0x000fe20003800200 */
.L_x_28:
[----:B------:R-:W-:Y:S02]  /*1f90*/  IADD3 R8, P0, PT, R11, -R4, RZ ;  /* 0x800000040b087210 */ /* 0x000fe40007f1e0ff */
[C---:B------:R-:W-:Y:S01]  /*1fa0*/  ISETP.GT.AND P1, PT, R5.reuse, 0x3, PT ;  /* 0x000000030500780c */ /* 0x040fe20003f24270 */
[----:B------:R-:W-:Y:S01]  /*1fb0*/  VIADD R5, R5, 0xfffffffc ;  /* 0xfffffffc05057836 */ /* 0x000fe20000000000 */
[----:B------:R-:W-:-:S04]  /*1fc0*/  IADD3.X R9, PT, PT, R12, -0x100001, RZ, P0, !PT ;  /* 0xffefffff0c097810 */ /* 0x000fc800007fe4ff */
[----:B------:R-:W-:-:S04]  /*1fd0*/  ISETP.GE.AND P0, PT, R9, RZ, PT ;  /* 0x000000ff0900720c */ /* 0x000fc80003f06270 */
[----:B------:R-:W-:Y:S02]  /*1fe0*/  SEL R8, R11, R8, !P0 ;  /* 0x000000080b087207 */ /* 0x000fe40004000000 */
[----:B------:R-:W-:-:S03]  /*1ff0*/  SEL R9, R12, R9, !P0 ;  /* 0x000000090c097207 */ /* 0x000fc60004000000 */
[C---:B------:R-:W-:Y:S01]  /*2000*/  IMAD.SHL.U32 R11, R8.reuse, 0x2, RZ ;  /* 0x00000002080b7824 */ /* 0x040fe200078e00ff */
[----:B------:R-:W-:-:S04]  /*2010*/  SHF.L.U64.HI R10, R8, 0x1, R9 ;  /* 0x00000001080a7819 */ /* 0x000fc80000010209 */
[----:B------:R-:W-:-:S04]  /*2020*/  IADD3 R8, P0, PT, R11, -R4, RZ ;  /* 0x800000040b087210 */ /* 0x000fc80007f1e0ff */
[----:B------:R-:W-:-:S04]  /*2030*/  IADD3.X R9, PT, PT, R10, -0x100001, RZ, P0, !PT ;  /* 0xffefffff0a097810 */ /* 0x000fc800007fe4ff */
[----:B------:R-:W-:-:S04]  /*2040*/  ISETP.GE.AND P0, PT, R9, RZ, PT ;  /* 0x000000ff0900720c */ /* 0x000fc80003f06270 */
[----:B------:R-:W-:Y:S02]  /*2050*/  SEL R8, R11, R8, !P0 ;  /* 0x000000080b087207 */ /* 0x000fe40004000000 */
[----:B------:R-:W-:Y:S02]  /*2060*/  SEL R9, R10, R9, !P0 ;  /* 0x000000090a097207 */ /* 0x000fe40004000000 */
[C---:B------:R-:W-:Y:S02]  /*2070*/  SHF.L.U32 R11, R8.reuse, 0x1, RZ ;  /* 0x00000001080b7819 */ /* 0x040fe400000006ff */
[----:B------:R-:W-:Y:S02]  /*2080*/  SHF.L.U64.HI R8, R8, 0x1, R9 ;  /* 0x0000000108087819 */ /* 0x000fe40000010209 */
[----:B------:R-:W-:-:S04]  /*2090*/  IADD3 R10, P0, PT, R11, -R4, RZ ;  /* 0x800000040b0a7210 */ /* 0x000fc80007f1e0ff */
        /* <DEDUP_REMOVED lines=15> */
.L_x_27:
[----:B------:R-:W-:-:S07]  /*2190*/  IMAD.MOV.U32 R10, RZ, RZ, R8 ;  /* 0x000000ffff0a7224 */ /* 0x000fce00078e0008 */
.L_x_26:
[----:B------:R-:W-:Y:S05]  /*21a0*/  BSYNC.RECONVERGENT B2 ;  /* 0x0000000000027941 */ /* 0x000fea0003800200 */
.L_x_25:
[----:B------:R-:W-:Y:S01]  /*21b0*/  LOP3.LUT R9, R9, 0x7fffffff, RZ, 0xc0, !PT ;  /* 0x7fffffff09097812 */ /* 0x000fe200078ec0ff */
[----:B------:R-:W-:Y:S01]  /*21c0*/  BSSY.RECONVERGENT B2, `(.L_x_29) ;  /* 0x0000014000027945 */ /* 0x000fe20003800200 */
[----:B------:R-:W-:Y:S01]  /*21d0*/  ISETP.NE.U32.AND P0, PT, R10, RZ, PT ;  /* 0x000000ff0a00720c */ /* 0x000fe20003f05070 */
[----:B------:R-:W-:Y:S02]  /*21e0*/  IMAD.MOV.U32 R11, RZ, RZ, RZ ;  /* 0x000000ffff0b7224 */ /* 0x000fe400078e00ff */
[----:B------:R-:W-:Y:S01]  /*21f0*/  IMAD.MOV.U32 R13, RZ, RZ, RZ ;  /* 0x000000ffff0d7224 */ /* 0x000fe200078e00ff */
[----:B------:R-:W-:-:S13]  /*2200*/  ISETP.NE.AND.EX P0, PT, R9, RZ, PT, P0 ;  /* 0x000000ff0900720c */ /* 0x000fda0003f05300 */
[----:B------:R-:W-:Y:S05]  /*2210*/  @!P0 BRA `(.L_x_30) ;  /* 0x0000000000388947 */ /* 0x000fea0003800000 */
[----:B------:R-:W-:-:S06]  /*2220*/  IMAD.MOV.U32 R8, RZ, RZ, R10 ;  /* 0x000000ffff087224 */ /* 0x000fcc00078e000a */
[----:B------:R-:W-:-:S10]  /*2230*/  DMUL R4, R8, 1.80143985094819840000e+16 ;  /* 0x4350000008047828 */ /* 0x000fd40000000000 */
[----:B------:R-:W-:-:S04]  /*2240*/  SHF.R.U32.HI R4, RZ, 0x14, R5 ;  /* 0x00000014ff047819 */ /* 0x000fc80000011605 */
[----:B------:R-:W-:-:S04]  /*2250*/  IADD3 R5, PT, PT, -R4, 0x37, RZ ;  /* 0x0000003704057810 */ /* 0x000fc80007ffe1ff */
[----:B------:R-:W-:Y:S02]  /*2260*/  IADD3 R8, PT, PT, -R5, 0x3ff, RZ ;  /* 0x000003ff05087810 */ /* 0x000fe40007ffe1ff */
[-C--:B------:R-:W-:Y:S02]  /*2270*/  SHF.L.U64.HI R9, R10, R5.reuse, R9 ;  /* 0x000000050a097219 */ /* 0x080fe40000010209 */
[----:B------:R-:W-:Y:S02]  /*2280*/  ISETP.GT.AND P0, PT, R8, RZ, PT ;  /* 0x000000ff0800720c */ /* 0x000fe40003f04270 */
[----:B------:R-:W-:-:S11]  /*2290*/  SHF.L.U32 R5, R10, R5, RZ ;  /* 0x000000050a057219 */ /* 0x000fd600000006ff */
[----:B------:R-:W-:-:S04]  /*22a0*/  @!P0 IADD3 R4, PT, PT, -R8, 0x1, RZ ;  /* 0x0000000108048810 */ /* 0x000fc80007ffe1ff */
[-CC-:B------:R-:W-:Y:S02]  /*22b0*/  @!P0 SHF.R.U64 R11, R5, R4.reuse, R9.reuse ;  /* 0x00000004050b8219 */ /* 0x180fe40000001209 */
[----:B------:R-:W-:Y:S01]  /*22c0*/  @P0 IADD3 R11, P1, PT, RZ, R5, RZ ;  /* 0x00000005ff0b0210 */ /* 0x000fe20007f3e0ff */
[----:B------:R-:W-:Y:S01]  /*22d0*/  @P0 VIADD R5, R8, 0xffffffff ;  /* 0xffffffff08050836 */ /* 0x000fe20000000000 */
[----:B------:R-:W-:-:S03]  /*22e0*/  @!P0 SHF.R.U32.HI R13, RZ, R4, R9 ;  /* 0x00000004ff0d8219 */ /* 0x000fc60000011609 */
[----:B------:R-:W-:-:S08]  /*22f0*/  @P0 IMAD.U32.X R13, R5, 0x100000, R9, P1 ;  /* 0x00100000050d0824 */ /* 0x000fd000008e0409 */
.L_x_30:
[----:B------:R-:W-:Y:S05]  /*2300*/  BSYNC.RECONVERGENT B2 ;  /* 0x0000000000027941 */ /* 0x000fea0003800200 */
.L_x_29:
[----:B------:R-:W-:Y:S01]  /*2310*/  LOP3.LUT R5, R13, 0x80000000, R3, 0xb8, !PT ;  /* 0x800000000d057812 */ /* 0x000fe200078eb803 */
[----:B------:R-:W-:-:S07]  /*2320*/  IMAD.MOV.U32 R4, RZ, RZ, R11 ;  /* 0x000000ffff047224 */ /* 0x000fce00078e000b */
.L_x_21:
[----:B------:R-:W-:Y:S05]  /*2330*/  BSYNC.RECONVERGENT B1 ;  /* 0x0000000000017941 */ /* 0x000fea0003800200 */
.L_x_19:
[--C-:B-----5:R-:W-:Y:S01]  /*2340*/  SHF.R.U32.HI R8, RZ, 0x10, R7.reuse ;  /* 0x00000010ff087819 */ /* 0x120fe20000011607 */
[----:B------:R-:W-:Y:S01]  /*2350*/  DADD R10, -R4, 1 ;  /* 0x3ff00000040a7429 */ /* 0x000fe20000000100 */
[----:B------:R-:W-:Y:S02]  /*2360*/  LOP3.LUT R12, R7, 0xff, RZ, 0xc0, !PT ;  /* 0x000000ff070c7812 */ /* 0x000fe400078ec0ff */
[----:B------:R-:W-:Y:S02]  /*2370*/  LOP3.LUT R14, R8, 0xff, RZ, 0xc0, !PT ;  /* 0x000000ff080e7812 */ /* 0x000fe400078ec0ff */
[----:B------:R-:W-:Y:S02]  /*2380*/  SHF.R.U32.HI R7, RZ, 0x8, R7 ;  /* 0x00000008ff077819 */ /* 0x000fe40000011607 */
[----:B------:R-:W-:Y:S01]  /*2390*/  SHF.R.U32.HI R8, RZ, 0x10, R6 ;  /* 0x00000010ff087819 */ /* 0x000fe20000011606 */
[----:B------:R-:W0:Y:S01]  /*23a0*/  I2F.F64.U32 R12, R12 ;  /* 0x0000000c000c7312 */ /* 0x000e220000201800 */
[----:B------:R-:W-:-:S02]  /*23b0*/  LOP3.LUT R18, R7, 0xff, RZ, 0xc0, !PT ;  /* 0x000000ff07127812 */ /* 0x000fc400078ec0ff */
[----:B------:R-:W-:Y:S02]  /*23c0*/  LOP3.LUT R2, R6, 0xff, RZ, 0xc0, !PT ;  /* 0x000000ff06027812 */ /* 0x000fe400078ec0ff */
[----:B------:R-:W-:Y:S02]  /*23d0*/  LOP3.LUT R8, R8, 0xff, RZ, 0xc0, !PT ;  /* 0x000000ff08087812 */ /* 0x000fe400078ec0ff */
[----:B------:R-:W-:Y:S01]  /*23e0*/  SHF.R.U32.HI R6, RZ, 0x8, R6 ;  /* 0x00000008ff067819 */ /* 0x000fe20000011606 */
[----:B------:R-:W1:Y:S03]  /*23f0*/  I2F.F64.U32 R14, R14 ;  /* 0x0000000e000e7312 */ /* 0x000e660000201800 */
[----:B------:R-:W-:Y:S01]  /*2400*/  LOP3.LUT R19, R6, 0xff, RZ, 0xc0, !PT ;  /* 0x000000ff06137812 */ /* 0x000fe200078ec0ff */
[----:B0-----:R-:W-:-:S04]  /*2410*/  DMUL R12, R10, R12 ;  /* 0x0000000c0a0c7228 */ /* 0x001fc80000000000 */
[----:B------:R-:W0:Y:S01]  /*2420*/  I2F.F64.U32 R16, R18 ;  /* 0x0000001200107312 */ /* 0x000e220000201800 */
[----:B-1----:R-:W-:-:S07]  /*2430*/  DMUL R14, R10, R14 ;  /* 0x0000000e0a0e7228 */ /* 0x002fce0000000000 */
[----:B------:R-:W1:Y:S01]  /*2440*/  I2F.F64.U32 R2, R2 ;  /* 0x0000000200027312 */ /* 0x000e620000201800 */
[----:B0-----:R-:W-:-:S07]  /*2450*/  DMUL R16, R10, R16 ;  /* 0x000000100a107228 */ /* 0x001fce0000000000 */
[----:B------:R-:W0:Y:S01]  /*2460*/  I2F.F64.U32 R8, R8 ;  /* 0x0000000800087312 */ /* 0x000e220000201800 */
[----:B-1----:R-:W-:-:S07]  /*2470*/  DFMA R2, R2, R4, R12 ;  /* 0x000000040202722b */ /* 0x002fce000000000c */
[----:B------:R-:W1:Y:S01]  /*2480*/  I2F.F64.U32 R6, R19 ;  /* 0x0000001300067312 */ /* 0x000e620000201800 */
[----:B0-----:R-:W-:-:S07]  /*2490*/  DFMA R8, R8, R4, R14 ;  /* 0x000000040808722b */ /* 0x001fce000000000e */
[----:B------:R-:W-:Y:S01]  /*24a0*/  F2I.F64.TRUNC R3, R2 ;  /* 0x0000000200037311 */ /* 0x000fe2000030d100 */
[----:B-1----:R-:W-:Y:S01]  /*24b0*/  DFMA R6, R6, R4, R16 ;  /* 0x000000040606722b */ /* 0x002fe20000000010 */
[----:B------:R-:W0:Y:S06]  /*24c0*/  LDC.64 R4, c[0x0][0x380] ;  /* 0x0000e000ff047b82 */ /* 0x000e2c0000000a00 */
[----:B------:R-:W1:Y:S08]  /*24d0*/  F2I.F64.TRUNC R8, R8 ;  /* 0x0000000800087311 */ /* 0x000e70000030d100 */
[----:B------:R-:W2:Y:S01]  /*24e0*/  F2I.F64.TRUNC R6, R6 ;  /* 0x0000000600067311 */ /* 0x000ea2000030d100 */
[----:B-1----:R-:W-:-:S04]  /*24f0*/  IMAD R11, R8, 0x10000, R3 ;  /* 0x00010000080b7824 */ /* 0x002fc800078e0203 */
[----:B--2---:R-:W-:Y:S02]  /*2500*/  IMAD R11, R6, 0x100, R11 ;  /* 0x00000100060b7824 */ /* 0x004fe400078e020b */
[----:B0-----:R-:W-:-:S04]  /*2510*/  IMAD.WIDE R4, R0, 0x4, R4 ;  /* 0x0000000400047825 */ /* 0x001fc800078e0204 */
[----:B------:R-:W-:-:S05]  /*2520*/  VIADD R11, R11, 0xff000000 ;  /* 0xff0000000b0b7836 */ /* 0x000fca0000000000 */
[----:B------:R-:W-:Y:S01]  /*2530*/  STG.E desc[UR4][R4.64], R11 ;  /* 0x0000000b04007986 */ /* 0x000fe2000c101904 */
[----:B------:R-:W-:Y:S05]  /*2540*/  EXIT ;  /* 0x000000000000794d */ /* 0x000fea0003800000 */
        .weak           $__internal_0_$__cuda_sm20_div_rn_f64_full
        .type           $__internal_0_$__cuda_sm20_div_rn_f64_full,@function
        .size           $__internal_0_$__cuda_sm20_div_rn_f64_full,(.L_x_74 - $__internal_0_$__cuda_sm20_div_rn_f64_full)
$__internal_0_$__cuda_sm20_div_rn_f64_full:
[C---:B------:R-:W-:Y:S01]  /*2550*/  FSETP.GEU.AND P0, PT, |R9|.reuse, 1.469367938527859385e-39, PT ;  /* 0x001000000900780b */ /* 0x040fe20003f0e200 */
[----:B------:R-:W-:Y:S01]  /*2560*/  IMAD.MOV.U32 R18, RZ, RZ, 0x1 ;  /* 0x00000001ff127424 */ /* 0x000fe200078e00ff */
[----:B------:R-:W-:Y:S01]  /*2570*/  LOP3.LUT R6, R9, 0x800fffff, RZ, 0xc0, !PT ;  /* 0x800fffff09067812 */ /* 0x000fe200078ec0ff */
[----:B------:R-:W-:Y:S01]  /*2580*/  IMAD.MOV.U32 R17, RZ, RZ, 0x1ca00000 ;  /* 0x1ca00000ff117424 */ /* 0x000fe200078e00ff */
[C---:B------:R-:W-:Y:S01]  /*2590*/  FSETP.GEU.AND P2, PT, |R11|.reuse, 1.469367938527859385e-39, PT ;  /* 0x001000000b00780b */ /* 0x040fe20003f4e200 */
[----:B------:R-:W-:Y:S01]  /*25a0*/  BSSY.RECONVERGENT B2, `(.L_x_31) ;  /* 0x0000052000027945 */ /* 0x000fe20003800200 */
[----:B------:R-:W-:Y:S01]  /*25b0*/  LOP3.LUT R7, R6, 0x3ff00000, RZ, 0xfc, !PT ;  /* 0x3ff0000006077812 */ /* 0x000fe200078efcff */
[----:B------:R-:W-:Y:S01]  /*25c0*/  IMAD.MOV.U32 R6, RZ, RZ, R8 ;  /* 0x000000ffff067224 */ /* 0x000fe200078e0008 */
[----:B------:R-:W-:Y:S02]  /*25d0*/  LOP3.LUT R15, R11, 0x7ff00000, RZ, 0xc0, !PT ;  /* 0x7ff000000b0f7812 */ /* 0x000fe400078ec0ff */
[----:B------:R-:W-:-:S03]  /*25e0*/  LOP3.LUT R24, R9, 0x7ff00000, RZ, 0xc0, !PT ;  /* 0x7ff0000009187812 */ /* 0x000fc600078ec0ff */
[----:B------:R-:W-:Y:S01]  /*25f0*/  @!P0 DMUL R6, R8, 8.98846567431157953865e+307 ;  /* 0x7fe0000008068828 */ /* 0x000fe20000000000 */
[----:B------:R-:W-:Y:S01]  /*2600*/  ISETP.GE.U32.AND P1, PT, R15, R24, PT ;  /* 0x000000180f00720c */ /* 0x000fe20003f26070 */
[----:B------:R-:W-:Y:S02]  /*2610*/  IMAD.MOV.U32 R25, RZ, RZ, R15 ;  /* 0x000000ffff197224 */ /* 0x000fe400078e000f */
[----:B------:R-:W-:Y:S02]  /*2620*/  @!P2 LOP3.LUT R20, R9, 0x7ff00000, RZ, 0xc0, !PT ;  /* 0x7ff000000914a812 */ /* 0x000fe400078ec0ff */
[----:B------:R-:W0:Y:S02]  /*2630*/  MUFU.RCP64H R19, R7 ;  /* 0x0000000700137308 */ /* 0x000e240000001800 */
[----:B------:R-:W-:Y:S02]  /*2640*/  @!P2 ISETP.GE.U32.AND P3, PT, R15, R20, PT ;  /* 0x000000140f00a20c */ /* 0x000fe40003f66070 */
[----:B------:R-:W-:-:S02]  /*2650*/  @!P0 LOP3.LUT R24, R7, 0x7ff00000, RZ, 0xc0, !PT ;  /* 0x7ff0000007188812 */ /* 0x000fc400078ec0ff */
[----:B------:R-:W-:-:S03]  /*2660*/  @!P2 SEL R21, R17, 0x63400000, !P3 ;  /* 0x634000001115a807 */ /* 0x000fc60005800000 */
[----:B------:R-:W-:Y:S01]  /*2670*/  VIADD R27, R24, 0xffffffff ;  /* 0xffffffff181b7836 */ /* 0x000fe20000000000 */
[----:B------:R-:W-:-:S04]  /*2680*/  @!P2 LOP3.LUT R22, R21, 0x80000000, R11, 0xf8, !PT ;  /* 0x800000001516a812 */ /* 0x000fc800078ef80b */
[----:B------:R-:W-:Y:S01]  /*2690*/  @!P2 LOP3.LUT R23, R22, 0x100000, RZ, 0xfc, !PT ;  /* 0x001000001617a812 */ /* 0x000fe200078efcff */
[----:B------:R-:W-:Y:S01]  /*26a0*/  @!P2 IMAD.MOV.U32 R22, RZ, RZ, RZ ;  /* 0x000000ffff16a224 */ /* 0x000fe200078e00ff */
[----:B0-----:R-:W-:-:S08]  /*26b0*/  DFMA R12, R18, -R6, 1 ;  /* 0x3ff00000120c742b */ /* 0x001fd00000000806 */
[----:B------:R-:W-:-:S08]  /*26c0*/  DFMA R12, R12, R12, R12 ;  /* 0x0000000c0c0c722b */ /* 0x000fd0000000000c */
[----:B------:R-:W-:Y:S01]  /*26d0*/  DFMA R18, R18, R12, R18 ;  /* 0x0000000c1212722b */ /* 0x000fe20000000012 */
[----:B------:R-:W-:Y:S01]  /*26e0*/  SEL R13, R17, 0x63400000, !P1 ;  /* 0x63400000110d7807 */ /* 0x000fe20004800000 */
[----:B------:R-:W-:-:S03]  /*26f0*/  IMAD.MOV.U32 R12, RZ, RZ, R10 ;  /* 0x000000ffff0c7224 */ /* 0x000fc600078e000a */
[----:B------:R-:W-:-:S03]  /*2700*/  LOP3.LUT R13, R13, 0x800fffff, R11, 0xf8, !PT ;  /* 0x800fffff0d0d7812 */ /* 0x000fc600078ef80b */
[----:B------:R-:W-:-:S03]  /*2710*/  DFMA R20, R18, -R6, 1 ;  /* 0x3ff000001214742b */ /* 0x000fc60000000806 */
[----:B------:R-:W-:-:S05]  /*2720*/  @!P2 DFMA R12, R12, 2, -R22 ;  /* 0x400000000c0ca82b */ /* 0x000fca0000000816 */
[----:B------:R-:W-:-:S05]  /*2730*/  DFMA R20, R18, R20, R18 ;  /* 0x000000141214722b */ /* 0x000fca0000000012 */
[----:B------:R-:W-:-:S03]  /*2740*/  @!P2 LOP3.LUT R25, R13, 0x7ff00000, RZ, 0xc0, !PT ;  /* 0x7ff000000d19a812 */ /* 0x000fc600078ec0ff */
[----:B------:R-:W-:Y:S02]  /*2750*/  DMUL R18, R20, R12 ;  /* 0x0000000c14127228 */ /* 0x000fe40000000000 */
[----:B------:R-:W-:-:S05]  /*2760*/  VIADD R26, R25, 0xffffffff ;  /* 0xffffffff191a7836 */ /* 0x000fca0000000000 */
[----:B------:R-:W-:Y:S01]  /*2770*/  ISETP.GT.U32.AND P0, PT, R26, 0x7feffffe, PT ;  /* 0x7feffffe1a00780c */ /* 0x000fe20003f04070 */
[----:B------:R-:W-:-:S03]  /*2780*/  DFMA R22, R18, -R6, R12 ;  /* 0x800000061216722b */ /* 0x000fc6000000000c */
[----:B------:R-:W-:-:S05]  /*2790*/  ISETP.GT.U32.OR P0, PT, R27, 0x7feffffe, P0 ;  /* 0x7feffffe1b00780c */ /* 0x000fca0000704470 */
[----:B------:R-:W-:-:S08]  /*27a0*/  DFMA R22, R20, R22, R18 ;  /* 0x000000161416722b */ /* 0x000fd00000000012 */
[----:B------:R-:W-:Y:S05]  /*27b0*/  @P0 BRA `(.L_x_32) ;  /* 0x00000000006c0947 */ /* 0x000fea0003800000 */
[----:B------:R-:W-:Y:S01]  /*27c0*/  LOP3.LUT R18, R9, 0x7ff00000, RZ, 0xc0, !PT ;  /* 0x7ff0000009127812 */ /* 0x000fe200078ec0ff */
[----:B------:R-:W-:-:S03]  /*27d0*/  IMAD.MOV.U32 R20, RZ, RZ, RZ ;  /* 0x000000ffff147224 */ /* 0x000fc600078e00ff */
[CC--:B------:R-:W-:Y:S02]  /*27e0*/  VIADDMNMX R10, R15.reuse, -R18.reuse, 0xb9600000, !PT ;  /* 0xb96000000f0a7446 */ /* 0x0c0fe40007800912 */
[----:B------:R-:W-:Y:S02]  /*27f0*/  ISETP.GE.U32.AND P0, PT, R15, R18, PT ;  /* 0x000000120f00720c */ /* 0x000fe40003f06070 */
[----:B------:R-:W-:Y:S02]  /*2800*/  VIMNMX R10, PT, PT, R10, 0x46a00000, PT ;  /* 0x46a000000a0a7848 */ /* 0x000fe40003fe0100 */
[----:B------:R-:W-:-:S05]  /*2810*/  SEL R17, R17, 0x63400000, !P0 ;  /* 0x6340000011117807 */ /* 0x000fca0004000000 */
[----:B------:R-:W-:-:S04]  /*2820*/  IMAD.IADD R10, R10, 0x1, -R17 ;  /* 0x000000010a0a7824 */ /* 0x000fc800078e0a11 */
[----:B------:R-:W-:-:S06]  /*2830*/  VIADD R21, R10, 0x7fe00000 ;  /* 0x7fe000000a157836 */ /* 0x000fcc0000000000 */
[----:B------:R-:W-:-:S10]  /*2840*/  DMUL R18, R22, R20 ;  /* 0x0000001416127228 */ /* 0x000fd40000000000 */
[----:B------:R-:W-:-:S13]  /*2850*/  FSETP.GTU.AND P0, PT, |R19|, 1.469367938527859385e-39, PT ;  /* 0x001000001300780b */ /* 0x000fda0003f0c200 */
[----:B------:R-:W-:Y:S05]  /*2860*/  @P0 BRA `(.L_x_33) ;  /* 0x0000000000940947 */ /* 0x000fea0003800000 */
[----:B------:R-:W-:Y:S01]  /*2870*/  DFMA R6, R22, -R6, R12 ;  /* 0x800000061606722b */ /* 0x000fe2000000000c */
[----:B------:R-:W-:-:S09]  /*2880*/  IMAD.MOV.U32 R20, RZ, RZ, RZ ;  /* 0x000000ffff147224 */ /* 0x000fd200078e00ff */
[C---:B------:R-:W-:Y:S02]  /*2890*/  FSETP.NEU.AND P0, PT, R7.reuse, RZ, PT ;  /* 0x000000ff0700720b */ /* 0x040fe40003f0d000 */
[----:B------:R-:W-:-:S04]  /*28a0*/  LOP3.LUT R9, R7, 0x80000000, R9, 0x48, !PT ;  /* 0x8000000007097812 */ /* 0x000fc800078e4809 */
[----:B------:R-:W-:-:S07]  /*28b0*/  LOP3.LUT R21, R9, R21, RZ, 0xfc, !PT ;  /* 0x0000001509157212 */ /* 0x000fce00078efcff */
[----:B------:R-:W-:Y:S05]  /*28c0*/  @!P0 BRA `(.L_x_33) ;  /* 0x00000000007c8947 */ /* 0x000fea0003800000 */
[----:B------:R-:W-:Y:S01]  /*28d0*/  IMAD.MOV R7, RZ, RZ, -R10 ;  /* 0x000000ffff077224 */ /* 0x000fe200078e0a0a */
[----:B------:R-:W-:Y:S01]  /*28e0*/  DMUL.RP R20, R22, R20 ;  /* 0x0000001416147228 */ /* 0x000fe20000008000 */
[----:B------:R-:W-:-:S06]  /*28f0*/  IMAD.MOV.U32 R6, RZ, RZ, RZ ;  /* 0x000000ffff067224 */ /* 0x000fcc00078e00ff */
[----:B------:R-:W-:-:S03]  /*2900*/  DFMA R6, R18, -R6, R22 ;  /* 0x800000061206722b */ /* 0x000fc60000000016 */
[----:B------:R-:W-:-:S03]  /*2910*/  LOP3.LUT R9, R21, R9, RZ, 0x3c, !PT ;  /* 0x0000000915097212 */ /* 0x000fc600078e3cff */
[----:B------:R-:W-:-:S04]  /*2920*/  IADD3 R6, PT, PT, -R10, -0x43300000, RZ ;  /* 0xbcd000000a067810 */ /* 0x000fc80007ffe1ff */
[----:B------:R-:W-:-:S04]  /*2930*/  FSETP.NEU.AND P0, PT, |R7|, R6, PT ;  /* 0x000000060700720b */ /* 0x000fc80003f0d200 */
[----:B------:R-:W-:Y:S02]  /*2940*/  FSEL R18, R20, R18, !P0 ;  /* 0x0000001214127208 */ /* 0x000fe40004000000 */
[----:B------:R-:W-:Y:S01]  /*2950*/  FSEL R19, R9, R19, !P0 ;  /* 0x0000001309137208 */ /* 0x000fe20004000000 */
[----:B------:R-:W-:Y:S06]  /*2960*/  BRA `(.L_x_33) ;  /* 0x0000000000547947 */ /* 0x000fec0003800000 */
.L_x_32:
[----:B------:R-:W-:-:S14]  /*2970*/  DSETP.NAN.AND P0, PT, R10, R10, PT ;  /* 0x0000000a0a00722a */ /* 0x000fdc0003f08000 */
[----:B------:R-:W-:Y:S05]  /*2980*/  @P0 BRA `(.L_x_34) ;  /* 0x0000000000440947 */ /* 0x000fea0003800000 */
[----:B------:R-:W-:-:S14]  /*2990*/  DSETP.NAN.AND P0, PT, R8, R8, PT ;  /* 0x000000080800722a */ /* 0x000fdc0003f08000 */
[----:B------:R-:W-:Y:S05]  /*29a0*/  @P0 BRA `(.L_x_35) ;  /* 0x0000000000300947 */ /* 0x000fea0003800000 */
[----:B------:R-:W-:Y:S01]  /*29b0*/  ISETP.NE.AND P0, PT, R25, R24, PT ;  /* 0x000000181900720c */ /* 0x000fe20003f05270 */
[----:B------:R-:W-:Y:S02]  /*29c0*/  IMAD.MOV.U32 R18, RZ, RZ, 0x0 ;  /* 0x00000000ff127424 */ /* 0x000fe400078e00ff */
[----:B------:R-:W-:-:S10]  /*29d0*/  IMAD.MOV.U32 R19, RZ, RZ, -0x80000 ;  /* 0xfff80000ff137424 */ /* 0x000fd400078e00ff */
[----:B------:R-:W-:Y:S05]  /*29e0*/  @!P0 BRA `(.L_x_33) ;  /* 0x0000000000348947 */ /* 0x000fea0003800000 */
[----:B------:R-:W-:Y:S02]  /*29f0*/  ISETP.NE.AND P0, PT, R25, 0x7ff00000, PT ;  /* 0x7ff000001900780c */ /* 0x000fe40003f05270 */
[----:B------:R-:W-:Y:S02]  /*2a00*/  LOP3.LUT R19, R11, 0x80000000, R9, 0x48, !PT ;  /* 0x800000000b137812 */ /* 0x000fe400078e4809 */
[----:B------:R-:W-:-:S13]  /*2a10*/  ISETP.EQ.OR P0, PT, R24, RZ, !P0 ;  /* 0x000000ff1800720c */ /* 0x000fda0004702670 */
[----:B------:R-:W-:Y:S01]  /*2a20*/  @P0 LOP3.LUT R6, R19, 0x7ff00000, RZ, 0xfc, !PT ;  /* 0x7ff0000013060812 */ /* 0x000fe200078efcff */
[----:B------:R-:W-:Y:S02]  /*2a30*/  @!P0 IMAD.MOV.U32 R18, RZ, RZ, RZ ;  /* 0x000000ffff128224 */ /* 0x000fe400078e00ff */
[----:B------:R-:W-:Y:S02]  /*2a40*/  @P0 IMAD.MOV.U32 R18, RZ, RZ, RZ ;  /* 0x000000ffff120224 */ /* 0x000fe400078e00ff */
[----:B------:R-:W-:Y:S01]  /*2a50*/  @P0 IMAD.MOV.U32 R19, RZ, RZ, R6 ;  /* 0x000000ffff130224 */ /* 0x000fe200078e0006 */
[----:B------:R-:W-:Y:S06]  /*2a60*/  BRA `(.L_x_33) ;  /* 0x0000000000147947 */ /* 0x000fec0003800000 */
.L_x_35:
[----:B------:R-:W-:Y:S01]  /*2a70*/  LOP3.LUT R19, R9, 0x80000, RZ, 0xfc, !PT ;  /* 0x0008000009137812 */ /* 0x000fe200078efcff */
[----:B------:R-:W-:Y:S01]  /*2a80*/  IMAD.MOV.U32 R18, RZ, RZ, R8 ;  /* 0x000000ffff127224 */ /* 0x000fe200078e0008 */
[----:B------:R-:W-:Y:S06]  /*2a90*/  BRA `(.L_x_33) ;  /* 0x0000000000087947 */ /* 0x000fec0003800000 */
.L_x_34:
[----:B------:R-:W-:Y:S01]  /*2aa0*/  LOP3.LUT R19, R11, 0x80000, RZ, 0xfc, !PT ;  /* 0x000800000b137812 */ /* 0x000fe200078efcff */
[----:B------:R-:W-:-:S07]  /*2ab0*/  IMAD.MOV.U32 R18, RZ, RZ, R10 ;  /* 0x000000ffff127224 */ /* 0x000fce00078e000a */
.L_x_33:
[----:B------:R-:W-:Y:S05]  /*2ac0*/  BSYNC.RECONVERGENT B2 ;  /* 0x0000000000027941 */ /* 0x000fea0003800200 */
.L_x_31:
[----:B------:R-:W-:-:S04]  /*2ad0*/  IMAD.MOV.U32 R17, RZ, RZ, 0x0 ;  /* 0x00000000ff117424 */ /* 0x000fc800078e00ff */
[----:B------:R-:W-:Y:S05]  /*2ae0*/  RET.REL.NODEC R16 `(traditional) ;  /* 0xffffffd410447950 */ /* 0x000fea0003c3ffff */
.L_x_36:
[----:B------:R-:W-:-:S00]  /*2af0*/  BRA `(.L_x_36) ;  /* 0xfffffffc00fc7947 */ /* 0x000fc0000383ffff */
[----:B------:R-:W-:-:S00]  /*2b00*/  NOP ;  /* 0x0000000000007918 */ /* 0x000fc00000000000 */
[----:B------:R-:W-:-:S00]  /*2b10*/  NOP ;  /* 0x0000000000007918 */ /* 0x000fc00000000000 */
[----:B------:R-:W-:-:S00]  /*2b20*/  NOP ;  /* 0x0000000000007918 */ /* 0x000fc00000000000 */
[----:B------:R-:W-:-:S00]  /*2b30*/  NOP ;  /* 0x0000000000007918 */ /* 0x000fc00000000000 */
[----:B------:R-:W-:-:S00]  /*2b40*/  NOP ;  /* 0x0000000000007918 */ /* 0x000fc00000000000 */
[----:B------:R-:W-:-:S00]  /*2b50*/  NOP ;  /* 0x0000000000007918 */ /* 0x000fc00000000000 */
[----:B------:R-:W-:-:S00]  /*2b60*/  NOP ;  /* 0x0000000000007918 */ /* 0x000fc00000000000 */
[----:B------:R-:W-:-:S00]  /*2b70*/  NOP ;  /* 0x0000000000007918 */ /* 0x000fc00000000000 */
.L_x_74:


//--------------------- .text.perturbation        --------------------------
	.section	.text.perturbation,"ax",@progbits
	.align	128
        .global         perturbation
        .type           perturbation,@function
        .size           perturbation,(.L_x_75 - perturbation)
        .other          perturbation,@"STO_CUDA_ENTRY STV_DEFAULT"
perturbation:
.text.perturbation:
[----:B------:R-:W-:Y:S01]  /*0000*/  LDC R1, c[0x0][0x37c] ;  /* 0x0000df00ff017b82 */ /* 0x000fe20000000800 */
[----:B------:R-:W0:Y:S01]  /*0010*/  LDCU UR5, c[0x0][0x3a4] ;  /* 0x00007480ff0577ac */ /* 0x000e220008000800 */
[----:B------:R-:W1:Y:S06]  /*0020*/  S2R R11, SR_TID.X ;  /* 0x00000000000b7919 */ /* 0x000e6c0000002100 */
[----:B------:R-:W1:Y:S01]  /*0030*/  S2UR UR4, SR_CTAID.X ;  /* 0x00000000000479c3 */ /* 0x000e620000002500 */
[----:B------:R-:W-:Y:S01]  /*0040*/  IMAD.MOV.U32 R2, RZ, RZ, 0x1 ;  /* 0x00000001ff027424 */ /* 0x000fe200078e00ff */
[----:B------:R-:W-:Y:S01]  /*0050*/  BSSY.RECONVERGENT B0, `(.L_x_37) ;  /* 0x0000020000007945 */ /* 0x000fe20003800200 */
[----:B------:R-:W2:Y:S05]  /*0060*/  S2R R15, SR_TID.Y ;  /* 0x00000000000f7919 */ /* 0x000eaa0000002200 */
[----:B------:R-:W1:Y:S01]  /*0070*/  LDC R0, c[0x0][0x360] ;  /* 0x0000d800ff007b82 */ /* 0x000e620000000800 */
[----:B0-----:R-:W0:Y:S07]  /*0080*/  I2F.F64 R4, UR5 ;  /* 0x0000000500047d12 */ /* 0x001e2e0008201c00 */
[----:B------:R-:W3:Y:S08]  /*0090*/  LDC.64 R12, c[0x0][0x3b0] ;  /* 0x0000ec00ff0c7b82 */ /* 0x000ef00000000a00 */
[----:B------:R-:W2:Y:S01]  /*00a0*/  LDC R14, c[0x0][0x364] ;  /* 0x0000d900ff0e7b82 */ /* 0x000ea20000000800 */
[----:B0-----:R-:W0:Y:S02]  /*00b0*/  MUFU.RCP64H R3, R5 ;  /* 0x0000000500037308 */ /* 0x001e240000001800 */
[----:B0-----:R-:W-:-:S08]  /*00c0*/  DFMA R6, -R4, R2, 1 ;  /* 0x3ff000000406742b */ /* 0x001fd00000000102 */
[----:B------:R-:W-:Y:S01]  /*00d0*/  DFMA R8, R6, R6, R6 ;  /* 0x000000060608722b */ /* 0x000fe20000000006 */
[----:B-1----:R-:W-:Y:S01]  /*00e0*/  IMAD R7, R0, UR4, R11 ;  /* 0x0000000400077c24 */ /* 0x002fe2000f8e020b */
[----:B------:R-:W2:Y:S03]  /*00f0*/  S2UR UR4, SR_CTAID.Y ;  /* 0x00000000000479c3 */ /* 0x000ea60000002600 */
[----:B------:R-:W0:Y:S03]  /*0100*/  I2F.F64.U32 R10, R7 ;  /* 0x00000007000a7312 */ /* 0x000e260000201800 */
[----:B------:R-:W-:Y:S02]  /*0110*/  DFMA R8, R2, R8, R2 ;  /* 0x000000080208722b */ /* 0x000fe40000000002 */
[----:B---3--:R-:W-:-:S06]  /*0120*/  DADD R2, R12, R12 ;  /* 0x000000000c027229 */ /* 0x008fcc000000000c */
[----:B------:R-:W-:Y:S02]  /*0130*/  DFMA R12, -R4, R8, 1 ;  /* 0x3ff00000040c742b */ /* 0x000fe40000000108 */
[----:B0-----:R-:W-:-:S06]  /*0140*/  DMUL R10, R10, R2 ;  /* 0x000000020a0a7228 */ /* 0x001fcc0000000000 */
[----:B------:R-:W-:Y:S01]  /*0150*/  DFMA R12, R8, R12, R8 ;  /* 0x0000000c080c722b */ /* 0x000fe20000000008 */
[----:B--2---:R-:W-:-:S03]  /*0160*/  IMAD R14, R14, UR4, R15 ;  /* 0x000000040e0e7c24 */ /* 0x004fc6000f8e020f */
[----:B------:R-:W-:-:S04]  /*0170*/  FSETP.GEU.AND P1, PT, |R11|, 6.5827683646048100446e-37, PT ;  /* 0x036000000b00780b */ /* 0x000fc80003f2e200 */
[----:B------:R-:W-:-:S08]  /*0180*/  DMUL R2, R10, R12 ;  /* 0x0000000c0a027228 */ /* 0x000fd00000000000 */
[----:B------:R-:W-:-:S08]  /*0190*/  DFMA R8, -R4, R2, R10 ;  /* 0x000000020408722b */ /* 0x000fd0000000010a */
[----:B------:R-:W-:-:S10]  /*01a0*/  DFMA R2, R12, R8, R2 ;  /* 0x000000080c02722b */ /* 0x000fd40000000002 */
[----:B------:R-:W-:-:S05]  /*01b0*/  FFMA R0, RZ, R5, R3 ;  /* 0x00000005ff007223 */ /* 0x000fca0000000003 */
[----:B------:R-:W-:Y:S01]  /*01c0*/  FSETP.GT.AND P0, PT, |R0|, 1.469367938527859385e-39, PT ;  /* 0x001000000000780b */ /* 0x000fe20003f04200 */
[----:B------:R-:W-:-:S12]  /*01d0*/  IMAD R0, R14, UR5, R7 ;  /* 0x000000050e007c24 */ /* 0x000fd8000f8e0207 */
[----:B------:R-:W-:Y:S05]  /*01e0*/  @P0 BRA P1, `(.L_x_38) ;  /* 0x0000000000180947 */ /* 0x000fea0000800000 */
[----:B------:R-:W-:Y:S01]  /*01f0*/  IMAD.MOV.U32 R8, RZ, RZ, R4 ;  /* 0x000000ffff087224 */ /* 0x000fe200078e0004 */
[----:B------:R-:W-:Y:S01]  /*0200*/  MOV R16, 0x230 ;  /* 0x0000023000107802 */ /* 0x000fe20000000f00 */
[----:B------:R-:W-:-:S07]  /*0210*/  IMAD.MOV.U32 R9, RZ, RZ, R5 ;  /* 0x000000ffff097224 */ /* 0x000fce00078e0005 */
[----:B------:R-:W-:Y:S05]  /*0220*/  CALL.REL.NOINC `($__internal_1_$__cuda_sm20_div_rn_f64_full) ;  /* 0x0000002000a07944 */ /* 0x000fea0003c00000 */
[----:B------:R-:W-:Y:S02]  /*0230*/  IMAD.MOV.U32 R2, RZ, RZ, R18 ;  /* 0x000000ffff027224 */ /* 0x000fe400078e0012 */
[----:B------:R-:W-:-:S07]  /*0240*/  IMAD.MOV.U32 R3, RZ, RZ, R19 ;  /* 0x000000ffff037224 */ /* 0x000fce00078e0013 */
.L_x_38:
[----:B------:R-:W-:Y:S05]  /*0250*/  BSYNC.RECONVERGENT B0 ;  /* 0x0000000000007941 */ /* 0x000fea0003800200 */
.L_x_37:
        /* <DEDUP_REMOVED lines=9> */
[----:B--2---:R-:W-:-:S02]  /*02f0*/  DADD R2, R2, -R16 ;  /* 0x0000000002027229 */ /* 0x004fc40000000810 */
        /* <DEDUP_REMOVED lines=13> */
[----:B---3--:R-:W-:Y:S05]  /*03d0*/  @P0 BRA P1, `(.L_x_40) ;  /* 0x0000000000180947 */ /* 0x008fea0000800000 */
[----:B------:R-:W-:Y:S01]  /*03e0*/  IMAD.MOV.U32 R8, RZ, RZ, R6 ;  /* 0x000000ffff087224 */ /* 0x000fe200078e0006 */
[----:B------:R-:W-:Y:S01]  /*03f0*/  MOV R16, 0x420 ;  /* 0x0000042000107802 */ /* 0x000fe20000000f00 */
[----:B------:R-:W-:-:S07]  /*0400*/  IMAD.MOV.U32 R9, RZ, RZ, R7 ;  /* 0x000000ffff097224 */ /* 0x000fce00078e0007 */
[----:B------:R-:W-:Y:S05]  /*0410*/  CALL.REL.NOINC `($__internal_1_$__cuda_sm20_div_rn_f64_full) ;  /* 0x0000002000247944 */ /* 0x000fea0003c00000 */
[----:B------:R-:W-:Y:S02]  /*0420*/  IMAD.MOV.U32 R4, RZ, RZ, R18 ;  /* 0x000000ffff047224 */ /* 0x000fe400078e0012 */
[----:B------:R-:W-:-:S07]  /*0430*/  IMAD.MOV.U32 R5, RZ, RZ, R19 ;  /* 0x000000ffff057224 */ /* 0x000fce00078e0013 */
.L_x_40:
[----:B------:R-:W-:Y:S05]  /*0440*/  BSYNC.RECONVERGENT B0 ;  /* 0x0000000000007941 */ /* 0x000fea0003800200 */
.L_x_39:
[----:B------:R-:W0:Y:S01]  /*0450*/  LDC.64 R8, c[0x0][0x398] ;  /* 0x0000e600ff087b82 */ /* 0x000e220000000a00 */
[----:B------:R-:W1:Y:S07]  /*0460*/  LDCU.64 UR6, c[0x0][0x3b8] ;  /* 0x00007700ff0677ac */ /* 0x000e6e0008000a00 */
[----:B------:R-:W2:Y:S08]  /*0470*/  LDC R15, c[0x0][0x3a0] ;  /* 0x0000e800ff0f7b82 */ /* 0x000eb00000000800 */
[----:B------:R-:W3:Y:S01]  /*0480*/  LDC.64 R6, c[0x0][0x398] ;  /* 0x0000e600ff067b82 */ /* 0x000ee20000000a00 */
[----:B0-----:R-:W5:Y:S01]  /*0490*/  LDG.E.128 R8, desc[UR4][R8.64] ;  /* 0x0000000408087981 */ /* 0x001f62000c1e1d00 */
[----:B-1----:R-:W-:Y:S01]  /*04a0*/  DADD R4, R4, -UR6 ;  /* 0x8000000604047e29 */ /* 0x002fe20008000000 */
[----:B------:R-:W-:Y:S01]  /*04b0*/  BSSY.RECONVERGENT B0, `(.L_x_41) ;  /* 0x000001e000007945 */ /* 0x000fe20003800200 */
[----:B------:R-:W-:-:S02]  /*04c0*/  IMAD.MOV.U32 R20, RZ, RZ, RZ ;  /* 0x000000ffff147224 */ /* 0x000fc400078e00ff */
[----:B------:R-:W-:Y:S02]  /*04d0*/  IMAD.MOV.U32 R12, RZ, RZ, R2 ;  /* 0x000000ffff0c7224 */ /* 0x000fe400078e0002 */
[----:B------:R-:W-:-:S04]  /*04e0*/  IMAD.MOV.U32 R13, RZ, RZ, R3 ;  /* 0x000000ffff0d7224 */ /* 0x000fc800078e0003 */
[----:B------:R-:W-:Y:S02]  /*04f0*/  IMAD.MOV.U32 R16, RZ, RZ, R4 ;  /* 0x000000ffff107224 */ /* 0x000fe400078e0004 */
[----:B--2---:R-:W-:-:S07]  /*0500*/  IMAD.MOV.U32 R17, RZ, RZ, R5 ;  /* 0x000000ffff117224 */ /* 0x004fce00078e0005 */
.L_x_42:
[----:B---3--:R-:W-:Y:S01]  /*0510*/  IMAD.WIDE.U32 R26, R20, 0x10, R6 ;  /* 0x00000010141a7825 */ /* 0x008fe200078e0006 */
[----:B-----5:R-:W-:Y:S02]  /*0520*/  DADD R22, R12, R8 ;  /* 0x000000000c167229 */ /* 0x020fe40000000008 */
[----:B------:R-:W-:Y:S02]  /*0530*/  DADD R24, R16, R10 ;  /* 0x0000000010187229 */ /* 0x000fe4000000000a */
[----:B------:R-:W2:Y:S01]  /*0540*/  LDG.E.128 R8, desc[UR4][R26.64+0x10] ;  /* 0x000010041a087981 */ /* 0x000ea2000c1e1d00 */
[----:B------:R-:W-:-:S05]  /*0550*/  IMAD.MOV.U32 R14, RZ, RZ, R20 ;  /* 0x000000ffff0e7224 */ /* 0x000fca00078e0014 */
[C---:B------:R-:W-:Y:S02]  /*0560*/  DMUL R18, R24.reuse, R12 ;  /* 0x0000000c18127228 */ /* 0x040fe40000000000 */
[----:B------:R-:W-:-:S06]  /*0570*/  DMUL R24, R24, R16 ;  /* 0x0000001018187228 */ /* 0x000fcc0000000000 */
[C---:B------:R-:W-:Y:S02]  /*0580*/  DFMA R16, R22.reuse, R16, R18 ;  /* 0x000000101610722b */ /* 0x040fe40000000012 */
[----:B------:R-:W-:-:S06]  /*0590*/  DFMA R24, R22, R12, -R24 ;  /* 0x0000000c1618722b */ /* 0x000fcc0000000818 */
[----:B------:R-:W-:Y:S02]  /*05a0*/  DADD R16, R4, R16 ;  /* 0x0000000004107229 */ /* 0x000fe40000000010 */
[----:B------:R-:W-:Y:S02]  /*05b0*/  DADD R12, R2, R24 ;  /* 0x00000000020c7229 */ /* 0x000fe40000000018 */
[----:B--2---:R-:W-:Y:S02]  /*05c0*/  DMUL R18, R10, 0.5 ;  /* 0x3fe000000a127828 */ /* 0x004fe40000000000 */
[----:B------:R-:W-:-:S06]  /*05d0*/  DMUL R22, RZ, R10 ;  /* 0x0000000aff167228 */ /* 0x000fcc0000000000 */
[----:B------:R-:W-:Y:S02]  /*05e0*/  DFMA R18, RZ, R8, R18 ;  /* 0x00000008ff12722b */ /* 0x000fe40000000012 */
[----:B------:R-:W-:-:S06]  /*05f0*/  DFMA R22, R8, 0.5, -R22 ;  /* 0x3fe000000816782b */ /* 0x000fcc0000000816 */
[----:B------:R-:W-:Y:S02]  /*0600*/  DADD R18, R16, R18 ;  /* 0x0000000010127229 */ /* 0x000fe40000000012 */
[----:B------:R-:W-:-:S06]  /*0610*/  DADD R22, R12, R22 ;  /* 0x000000000c167229 */ /* 0x000fcc0000000016 */
[----:B------:R-:W-:-:S08]  /*0620*/  DMUL R18, R18, R18 ;  /* 0x0000001212127228 */ /* 0x000fd00000000000 */
[----:B------:R-:W-:Y:S01]  /*0630*/  DFMA R18, R22, R22, R18 ;  /* 0x000000161612722b */ /* 0x000fe20000000012 */
[----:B------:R-:W-:-:S04]  /*0640*/  VIADD R22, R20, 0x1 ;  /* 0x0000000114167836 */ /* 0x000fc80000000000 */
[----:B------:R-:W-:Y:S01]  /*0650*/  IMAD.MOV.U32 R20, RZ, RZ, R22 ;  /* 0x000000ffff147224 */ /* 0x000fe200078e0016 */
[----:B------:R-:W-:Y:S02]  /*0660*/  ISETP.GE.AND P0, PT, R22, R15, PT ;  /* 0x0000000f1600720c */ /* 0x000fe40003f06270 */
[----:B------:R-:W-:-:S14]  /*0670*/  DSETP.LT.AND P1, PT, R18, 256, PT ;  /* 0x407000001200742a */ /* 0x000fdc0003f21000 */
[----:B------:R-:W-:Y:S05]  /*0680*/  @!P0 BRA P1, `(.L_x_42) ;  /* 0xfffffffc00a08947 */ /* 0x000fea000083ffff */
[----:B------:R-:W-:Y:S05]  /*0690*/  BSYNC.RECONVERGENT B0 ;  /* 0x0000000000007941 */ /* 0x000fea0003800200 */
.L_x_41:
[----:B------:R-:W-:-:S13]  /*06a0*/  ISETP.NE.AND P0, PT, R20, R15, PT ;  /* 0x0000000f1400720c */ /* 0x000fda0003f05270 */
[----:B------:R-:W0:Y:S01]  /*06b0*/  @!P0 LDC.64 R2, c[0x0][0x380] ;  /* 0x0000e000ff028b82 */ /* 0x000e220000000a00 */
[----:B------:R-:W-:Y:S02]  /*06c0*/  @!P0 IMAD.MOV.U32 R5, RZ, RZ, -0x1000000 ;  /* 0xff000000ff058424 */ /* 0x000fe400078e00ff */
[----:B0-----:R-:W-:-:S05]  /*06d0*/  @!P0 IMAD.WIDE R2, R0, 0x4, R2 ;  /* 0x0000000400028825 */ /* 0x001fca00078e0202 */
[----:B------:R0:W-:Y:S01]  /*06e0*/  @!P0 STG.E desc[UR4][R2.64], R5 ;  /* 0x0000000502008986 */ /* 0x0001e2000c101904 */
[----:B------:R-:W-:Y:S05]  /*06f0*/  @!P0 EXIT ;  /* 0x000000000000894d */ /* 0x000fea0003800000 */
[----:B------:R-:W-:Y:S01]  /*0700*/  ISETP.GT.AND P0, PT, R19, 0xfffff, PT ;  /* 0x000fffff1300780c */ /* 0x000fe20003f04270 */
[----:B0-----:R-:W-:Y:S01]  /*0710*/  IMAD.MOV.U32 R3, RZ, RZ, R19 ;  /* 0x000000ffff037224 */ /* 0x001fe200078e0013 */
        /* <DEDUP_REMOVED lines=11> */
[----:B------:R-:W-:Y:S01]  /*07d0*/  IMAD.MOV.U32 R6, RZ, RZ, RZ ;  /* 0x000000ffff067224 */ /* 0x000fe200078e00ff */
[----:B------:R-:W-:Y:S01]  /*07e0*/  UMOV UR6, 0x3ae80f1e ;  /* 0x3ae80f1e00067882 */ /* 0x000fe20000000000 */
[----:B------:R-:W-:Y:S01]  /*07f0*/  IMAD.MOV.U32 R16, RZ, RZ, -0x748574fc ;  /* 0x8b7a8b04ff107424 */ /* 0x000fe200078e00ff */
[----:B------:R-:W-:Y:S01]  /*0800*/  LOP3.LUT R5, R5, 0x3ff00000, RZ, 0xfc, !PT ;  /* 0x3ff0000005057812 */ /* 0x000fe200078efcff */
[----:B------:R-:W-:Y:S01]  /*0810*/  IMAD.MOV.U32 R17, RZ, RZ, 0x3ed0ee25 ;  /* 0x3ed0ee25ff117424 */ /* 0x000fe200078e00ff */
[----:B------:R-:W-:Y:S01]  /*0820*/  UMOV UR7, 0x3eb1380b ;  /* 0x3eb1380b00077882 */ /* 0x000fe20000000000 */
[----:B------:R-:W-:Y:S01]  /*0830*/  LEA.HI R18, R3, R2, RZ, 0xc ;  /* 0x0000000203127211 */ /* 0x000fe200078f60ff */
[----:B------:R-:W-:Y:S01]  /*0840*/  IMAD.MOV.U32 R19, RZ, RZ, 0x43300000 ;  /* 0x43300000ff137424 */ /* 0x000fe200078e00ff */
[----:B------:R-:W-:Y:S01]  /*0850*/  ISETP.GE.U32.AND P0, PT, R5, 0x3ff6a09f, PT ;  /* 0x3ff6a09f0500780c */ /* 0x000fe20003f06070 */
[----:B------:R-:W-:Y:S01]  /*0860*/  UMOV UR8, 0x80000000 ;  /* 0x8000000000087882 */ /* 0x000fe20000000000 */
[----:B------:R-:W-:-:S11]  /*0870*/  UMOV UR9, 0x43300000 ;  /* 0x4330000000097882 */ /* 0x000fd60000000000 */
[----:B------:R-:W-:Y:S02]  /*0880*/  @P0 VIADD R7, R5, 0xfff00000 ;  /* 0xfff0000005070836 */ /* 0x000fe40000000000 */
[----:B------:R-:W-:Y:S02]  /*0890*/  @P0 VIADD R18, R18, 0x1 ;  /* 0x0000000112120836 */ /* 0x000fe40000000000 */
[----:B------:R-:W-:-:S03]  /*08a0*/  @P0 IMAD.MOV.U32 R5, RZ, RZ, R7 ;  /* 0x000000ffff050224 */ /* 0x000fc600078e0007 */
[----:B------:R-:W-:-:S03]  /*08b0*/  LOP3.LUT R18, R18, 0x80000000, RZ, 0x3c, !PT ;  /* 0x8000000012127812 */ /* 0x000fc600078e3cff */
        /* <DEDUP_REMOVED lines=48> */
.L_x_44:
[----:B------:R-:W-:Y:S01]  /*0bc0*/  IMAD.MOV.U32 R2, RZ, RZ, 0x0 ;  /* 0x00000000ff027424 */ /* 0x000fe200078e00ff */
[----:B------:R-:W-:Y:S01]  /*0bd0*/  LOP3.LUT P0, RZ, R19, 0x7fffffff, RZ, 0xc0, !PT ;  /* 0x7fffffff13ff7812 */ /* 0x000fe2000780c0ff */
[----:B------:R-:W-:-:S06]  /*0be0*/  IMAD.MOV.U32 R3, RZ, RZ, 0x7ff00000 ;  /* 0x7ff00000ff037424 */ /* 0x000fcc00078e00ff */
[----:B------:R-:W-:-:S10]  /*0bf0*/  DFMA R2, R18, R2, +INF ;  /* 0x7ff000001202742b */ /* 0x000fd40000000002 */
[----:B------:R-:W-:Y:S02]  /*0c00*/  FSEL R2, R2, RZ, P0 ;  /* 0x000000ff02027208 */ /* 0x000fe40000000000 */
[----:B------:R-:W-:-:S07]  /*0c10*/  FSEL R3, R3, -QNAN , P0 ;  /* 0xfff0000003037808 */ /* 0x000fce0000000000 */
.L_x_45:
[----:B------:R-:W-:Y:S05]  /*0c20*/  BSYNC.RECONVERGENT B0 ;  /* 0x0000000000007941 */ /* 0x000fea0003800200 */
.L_x_43:
        /* <DEDUP_REMOVED lines=80> */
[----:B------:R-:W-:Y:S05]  /*1130*/  CALL.REL.NOINC `($__internal_1_$__cuda_sm20_div_rn_f64_full) ;  /* 0x0000001000dc7944 */ /* 0x000fea0003c00000 */
[----:B------:R-:W-:Y:S02]  /*1140*/  IMAD.MOV.U32 R2, RZ, RZ, R18 ;  /* 0x000000ffff027224 */ /* 0x000fe400078e0012 */
[----:B------:R-:W-:-:S07]  /*1150*/  IMAD.MOV.U32 R3, RZ, RZ, R19 ;  /* 0x000000ffff037224 */ /* 0x000fce00078e0013 */
.L_x_47:
[----:B------:R-:W-:Y:S05]  /*1160*/  BSYNC.RECONVERGENT B0 ;  /* 0x0000000000007941 */ /* 0x000fea0003800200 */
.L_x_46:
        /* <DEDUP_REMOVED lines=78> */
.L_x_49:
[----:B------:R-:W-:Y:S01]  /*1650*/  IMAD.MOV.U32 R2, RZ, RZ, 0x0 ;  /* 0x00000000ff027424 */ /* 0x000fe200078e00ff */
[----:B------:R-:W-:Y:S01]  /*1660*/  LOP3.LUT P0, RZ, R9, 0x7fffffff, RZ, 0xc0, !PT ;  /* 0x7fffffff09ff7812 */ /* 0x000fe2000780c0ff */
[----:B------:R-:W-:-:S06]  /*1670*/  IMAD.MOV.U32 R3, RZ, RZ, 0x7ff00000 ;  /* 0x7ff00000ff037424 */ /* 0x000fcc00078e00ff */
[----:B------:R-:W-:-:S10]  /*1680*/  DFMA R2, R8, R2, +INF ;  /* 0x7ff000000802742b */ /* 0x000fd40000000002 */
[----:B------:R-:W-:Y:S02]  /*1690*/  FSEL R6, R2, RZ, P0 ;  /* 0x000000ff02067208 */ /* 0x000fe40000000000 */
[----:B------:R-:W-:-:S07]  /*16a0*/  FSEL R7, R3, -QNAN , P0 ;  /* 0xfff0000003077808 */ /* 0x000fce0000000000 */
.L_x_50:
[----:B------:R-:W-:Y:S05]  /*16b0*/  BSYNC.RECONVERGENT B0 ;  /* 0x0000000000007941 */ /* 0x000fea0003800200 */
.L_x_48:
        /* <DEDUP_REMOVED lines=21> */
[----:B------:R-:W-:Y:S01]  /*1810*/  MOV R8, R4 ;  /* 0x0000000400087202 */ /* 0x000fe20000000f00 */
[----:B------:R-:W-:Y:S01]  /*1820*/  IMAD.MOV.U32 R9, RZ, RZ, R5 ;  /* 0x000000ffff097224 */ /* 0x000fe200078e0005 */
[----:B------:R-:W-:-:S07]  /*1830*/  MOV R16, 0x1850 ;  /* 0x0000185000107802 */ /* 0x000fce0000000f00 */
[----:B------:R-:W-:Y:S05]  /*1840*/  CALL.REL.NOINC `($__internal_1_$__cuda_sm20_div_rn_f64_full) ;  /* 0x0000000c00187944 */ /* 0x000fea0003c00000 */
[----:B------:R-:W-:Y:S02]  /*1850*/  IMAD.MOV.U32 R2, RZ, RZ, R18 ;  /* 0x000000ffff027224 */ /* 0x000fe400078e0012 */
[----:B------:R-:W-:-:S07]  /*1860*/  IMAD.MOV.U32 R3, RZ, RZ, R19 ;  /* 0x000000ffff037224 */ /* 0x000fce00078e0013 */
.L_x_52:
[----:B------:R-:W-:Y:S05]  /*1870*/  BSYNC.RECONVERGENT B0 ;  /* 0x0000000000007941 */ /* 0x000fea0003800200 */
.L_x_51:
        /* <DEDUP_REMOVED lines=61> */
.L_x_54:
        /* <DEDUP_REMOVED lines=24> */
.L_x_58:
        /* <DEDUP_REMOVED lines=12> */
.L_x_57:
[----:B------:R-:W-:Y:S05]  /*1e90*/  BSYNC.RECONVERGENT B1 ;  /* 0x0000000000017941 */ /* 0x000fea0003800200 */
.L_x_56:
[----:B------:R-:W-:Y:S01]  /*1ea0*/  IMAD.IADD R8, R13, 0x1, -R14 ;  /* 0x000000010d087824 */ /* 0x000fe200078e0a0e */
[----:B------:R-:W-:Y:S04]  /*1eb0*/  BSSY.RECONVERGENT B1, `(.L_x_59) ;  /* 0x0000025000017945 */ /* 0x000fe80003800200 */
[----:B------:R-:W-:-:S13]  /*1ec0*/  ISETP.GE.U32.AND P0, PT, R8, 0x3, PT ;  /* 0x000000030800780c */ /* 0x000fda0003f06070 */
[----:B------:R-:W-:Y:S05]  /*1ed0*/  @!P0 BRA `(.L_x_60) ;  /* 0x0000000000888947 */ /* 0x000fea0003800000 */
[----:B------:R-:W-:Y:S01]  /*1ee0*/  BSSY.RECONVERGENT B2, `(.L_x_61) ;  /* 0x0000020000027945 */ /* 0x000fe20003800200 */
.L_x_62:
        /* <DEDUP_REMOVED lines=32> */
.L_x_61:
[----:B------:R-:W-:-:S07]  /*20f0*/  IMAD.MOV.U32 R10, RZ, RZ, R8 ;  /* 0x000000ffff0a7224 */ /* 0x000fce00078e0008 */
.L_x_60:
[----:B------:R-:W-:Y:S05]  /*2100*/  BSYNC.RECONVERGENT B1 ;  /* 0x0000000000017941 */ /* 0x000fea0003800200 */
.L_x_59:
        /* <DEDUP_REMOVED lines=21> */
.L_x_64:
[----:B------:R-:W-:Y:S05]  /*2260*/  BSYNC.RECONVERGENT B1 ;  /* 0x0000000000017941 */ /* 0x000fea0003800200 */
.L_x_63:
[----:B------:R-:W-:Y:S01]  /*2270*/  LOP3.LUT R5, R13, 0x80000000, R3, 0xb8, !PT ;  /* 0x800000000d057812 */ /* 0x000fe200078eb803 */
[----:B------:R-:W-:-:S07]  /*2280*/  IMAD.MOV.U32 R4, RZ, RZ, R11 ;  /* 0x000000ffff047224 */ /* 0x000fce00078e000b */
.L_x_55:
[----:B------:R-:W-:Y:S05]  /*2290*/  BSYNC.RECONVERGENT B0 ;  /* 0x0000000000007941 */ /* 0x000fea0003800200 */
.L_x_53:
        /* <DEDUP_REMOVED lines=33> */
        .weak           $__internal_1_$__cuda_sm20_div_rn_f64_full
        .type           $__internal_1_$__cuda_sm20_div_rn_f64_full,@function
        .size           $__internal_1_$__cuda_sm20_div_rn_f64_full,(.L_x_75 - $__internal_1_$__cuda_sm20_div_rn_f64_full)
$__internal_1_$__cuda_sm20_div_rn_f64_full:
        /* <DEDUP_REMOVED lines=66> */
.L_x_66:
        /* <DEDUP_REMOVED lines=16> */
.L_x_69:
[----:B------:R-:W-:Y:S01]  /*29d0*/  LOP3.LUT R19, R9, 0x80000, RZ, 0xfc, !PT ;  /* 0x0008000009137812 */ /* 0x000fe200078efcff */
[----:B------:R-:W-:Y:S01]  /*29e0*/  IMAD.MOV.U32 R18, RZ, RZ, R8 ;  /* 0x000000ffff127224 */ /* 0x000fe200078e0008 */
[----:B------:R-:W-:Y:S06]  /*29f0*/  BRA `(.L_x_67) ;  /* 0x0000000000087947 */ /* 0x000fec0003800000 */
.L_x_68:
[----:B------:R-:W-:Y:S01]  /*2a00*/  LOP3.LUT R19, R11, 0x80000, RZ, 0xfc, !PT ;  /* 0x000800000b137812 */ /* 0x000fe200078efcff */
[----:B------:R-:W-:-:S07]  /*2a10*/  IMAD.MOV.U32 R18, RZ, RZ, R10 ;  /* 0x000000ffff127224 */ /* 0x000fce00078e000a */
.L_x_67:
[----:B------:R-:W-:Y:S05]  /*2a20*/  BSYNC.RECONVERGENT B1 ;  /* 0x0000000000017941 */ /* 0x000fea0003800200 */
.L_x_65:
[----:B------:R-:W-:-:S04]  /*2a30*/  IMAD.MOV.U32 R17, RZ, RZ, 0x0 ;  /* 0x00000000ff117424 */ /* 0x000fc800078e00ff */
[----:B------:R-:W-:Y:S05]  /*2a40*/  RET.REL.NODEC R16 `(perturbation) ;  /* 0xffffffd4106c7950 */ /* 0x000fea0003c3ffff */
.L_x_70:
        /* <DEDUP_REMOVED lines=11> */
.L_x_75:


//--------------------- .text.get_points          --------------------------
	.section	.text.get_points,"ax",@progbits
	.align	128
        .global         get_points
        .type           get_points,@function
        .size           get_points,(.L_x_78 - get_points)
        .other          get_points,@"STO_CUDA_ENTRY STV_DEFAULT"
get_points:
.text.get_points:
[----:B------:R-:W-:Y:S01]  /*0000*/  LDC R1, c[0x0][0x37c] ;  /* 0x0000df00ff017b82 */ /* 0x000fe20000000800 */
[----:B------:R-:W0:Y:S01]  /*0010*/  LDCU UR6, c[0x0][0x3a0] ;  /* 0x00007400ff0677ac */ /* 0x000e220008000800 */
[----:B------:R-:W-:Y:S01]  /*0020*/  IMAD.MOV.U32 R15, RZ, RZ, RZ ;  /* 0x000000ffff0f7224 */ /* 0x000fe200078e00ff */
[----:B------:R-:W1:Y:S01]  /*0030*/  LDCU.64 UR4, c[0x0][0x358] ;  /* 0x00006b00ff0477ac */ /* 0x000e620008000a00 */
[----:B0-----:R-:W-:-:S09]  /*0040*/  UISETP.GE.AND UP0, UPT, UR6, 0x1, UPT ;  /* 0x000000010600788c */ /* 0x001fd2000bf06270 */
[----:B-1----:R-:W-:Y:S05]  /*0050*/  BRA.U !UP0, `(.L_x_71) ;  /* 0x00000001088c7547 */ /* 0x002fea000b800000 */
[----:B------:R-:W0:Y:S01]  /*0060*/  LDC R0, c[0x0][0x3a0] ;  /* 0x0000e800ff007b82 */ /* 0x000e220000000800 */
[----:B------:R-:W1:Y:S01]  /*0070*/  LDCU.64 UR6, c[0x0][0x398] ;  /* 0x00007300ff0677ac */ /* 0x000e620008000a00 */
[----:B------:R-:W-:Y:S01]  /*0080*/  IMAD.MOV.U32 R17, RZ, RZ, RZ ;  /* 0x000000ffff117224 */ /* 0x000fe200078e00ff */
[----:B------:R-:W2:Y:S05]  /*0090*/  LDCU.64 UR12, c[0x0][0x390] ;  /* 0x00007200ff0c77ac */ /* 0x000eaa0008000a00 */
[----:B------:R-:W3:Y:S01]  /*00a0*/  LDC.64 R2, c[0x0][0x380] ;  /* 0x0000e000ff027b82 */ /* 0x000ee20000000a00 */
[----:B------:R-:W4:Y:S01]  /*00b0*/  LDCU UR14, c[0x0][0x3a0] ;  /* 0x00007400ff0e77ac */ /* 0x000f220008000800 */
[----:B------:R-:W5:Y:S01]  /*00c0*/  LDCU.128 UR8, c[0x0][0x390] ;  /* 0x00007200ff0877ac */ /* 0x000f620008000c00 */
[----:B-1----:R-:W-:Y:S01]  /*00d0*/  MOV R8, UR6 ;  /* 0x0000000600087c02 */ /* 0x002fe20008000f00 */
[----:B------:R-:W-:Y:S01]  /*00e0*/  IMAD.U32 R9, RZ, RZ, UR7 ;  /* 0x00000007ff097e24 */ /* 0x000fe2000f8e00ff */
[----:B--2---:R-:W-:Y:S01]  /*00f0*/  MOV R10, UR12 ;  /* 0x0000000c000a7c02 */ /* 0x004fe20008000f00 */
[----:B------:R-:W-:-:S07]  /*0100*/  IMAD.U32 R11, RZ, RZ, UR13 ;  /* 0x0000000dff0b7e24 */ /* 0x000fce000f8e00ff */
.L_x_72:
[----:B------:R-:W-:Y:S01]  /*0110*/  DADD R4, R10, R10 ;  /* 0x000000000a047229 */ /* 0x000fe2000000000a */
[----:B---3--:R-:W-:Y:S01]  /*0120*/  IMAD.WIDE.U32 R12, R17, 0x10, R2 ;  /* 0x00000010110c7825 */ /* 0x008fe200078e0002 */
[----:B------:R-:W-:-:S07]  /*0130*/  DADD R6, R8, R8 ;  /* 0x0000000008067229 */ /* 0x000fce0000000008 */
[----:B------:R1:W-:Y:S01]  /*0140*/  STG.E.128 desc[UR4][R12.64], R4 ;  /* 0x000000040c007986 */ /* 0x0003e2000c101d04 */
[----:B------:R-:W-:Y:S01]  /*0150*/  DSETP.MAX.AND P0, P1, |R4|, |R6|, PT ;  /* 0x400000060400722a */ /* 0x000fe2000390f200 */
[----:B------:R-:W-:Y:S01]  /*0160*/  IMAD.MOV.U32 R14, RZ, RZ, R5 ;  /* 0x000000ffff0e7224 */ /* 0x000fe200078e0005 */
[----:B------:R-:W-:Y:S02]  /*0170*/  MOV R19, R7 ;  /* 0x0000000700137202 */ /* 0x000fe40000000f00 */
[----:B------:R-:W-:Y:S02]  /*0180*/  MOV R15, R6 ;  /* 0x00000006000f7202 */ /* 0x000fe40000000f00 */
[----:B------:R-:W-:Y:S01]  /*0190*/  FSEL R21, |R14|, |R19|, P0 ;  /* 0x400000130e157208 */ /* 0x000fe20000000200 */
[----:B------:R-:W-:-:S05]  /*01a0*/  IMAD.MOV.U32 R14, RZ, RZ, R4 ;  /* 0x000000ffff0e7224 */ /* 0x000fca00078e0004 */
[----:B------:R-:W-:Y:S02]  /*01b0*/  SEL R14, R14, R15, P0 ;  /* 0x0000000f0e0e7207 */ /* 0x000fe40000000000 */
[----:B------:R-:W-:-:S04]  /*01c0*/  @P1 LOP3.LUT R21, R19, 0x80000, RZ, 0xfc, !PT ;  /* 0x0008000013151812 */ /* 0x000fc800078efcff */
[----:B------:R-:W-:-:S06]  /*01d0*/  MOV R15, R21 ;  /* 0x00000015000f7202 */ /* 0x000fcc0000000f00 */
[----:B------:R-:W-:Y:S01]  /*01e0*/  DSETP.GT.AND P0, PT, R14, 1024, PT ;  /* 0x409000000e00742a */ /* 0x000fe20003f04000 */
[----:B------:R-:W-:-:S13]  /*01f0*/  IMAD.MOV.U32 R15, RZ, RZ, R17 ;  /* 0x000000ffff0f7224 */ /* 0x000fda00078e0011 */
[----:B-1----:R-:W-:Y:S05]  /*0200*/  @P0 BRA `(.L_x_71) ;  /* 0x0000000000200947 */ /* 0x002fea0003800000 */
[----:B------:R-:W-:Y:S01]  /*0210*/  IADD3 R17, PT, PT, R17, 0x1, RZ ;  /* 0x0000000111117810 */ /* 0x000fe20007ffe0ff */
[-C--:B------:R-:W-:Y:S02]  /*0220*/  DMUL R6, R8, R8.reuse ;  /* 0x0000000808067228 */ /* 0x080fe40000000000 */
[----:B-----5:R-:W-:Y:S01]  /*0230*/  DFMA R8, R4, R8, UR10 ;  /* 0x0000000a04087e2b */ /* 0x020fe20008000008 */
[----:B----4-:R-:W-:-:S05]  /*0240*/  ISETP.NE.AND P0, PT, R17, UR14, PT ;  /* 0x0000000e11007c0c */ /* 0x010fca000bf05270 */
[----:B------:R-:W-:-:S08]  /*0250*/  DFMA R6, R10, R10, -R6 ;  /* 0x0000000a0a06722b */ /* 0x000fd00000000806 */
[----:B------:R-:W-:Y:S01]  /*0260*/  DADD R10, R6, UR8 ;  /* 0x00000008060a7e29 */ /* 0x000fe20008000000 */
[----:B------:R-:W-:Y:S10]  /*0270*/  @P0 BRA `(.L_x_72) ;  /* 0xfffffffc00a40947 */ /* 0x000ff4000383ffff */
[----:B0-----:R-:W-:-:S07]  /*0280*/  IMAD.MOV.U32 R15, RZ, RZ, R0 ;  /* 0x000000ffff0f7224 */ /* 0x001fce00078e0000 */
.L_x_71:
[----:B------:R-:W1:Y:S02]  /*0290*/  LDC.64 R2, c[0x0][0x388] ;  /* 0x0000e200ff027b82 */ /* 0x000e640000000a00 */
[----:B-1----:R-:W-:Y:S01]  /*02a0*/  STG.E desc[UR4][R2.64], R15 ;  /* 0x0000000f02007986 */ /* 0x002fe2000c101904 */
[----:B----45:R-:W-:Y:S05]  /*02b0*/  EXIT ;  /* 0x000000000000794d */ /* 0x030fea0003800000 */
.L_x_73:
        /* <DEDUP_REMOVED lines=12> */
.L_x_78:


//--------------------- .nv.shared.reserved.0     --------------------------
	.section	.nv.shared.reserved.0,"aw",@nobits
	.weak		__nv_reservedSMEM_offset_0_alias
	.size		__nv_reservedSMEM_offset_0_alias, 0, 64
	.other		__nv_reservedSMEM_offset_0_alias,@"STO_CUDA_RESERVED_SHARED STV_DEFAULT"
__nv_reservedSMEM_offset_0_alias:
	.zero		0
	.zero		64


//--------------------- .nv.constant0.traditional --------------------------
	.section	.nv.constant0.traditional,"a",@progbits
	.sectionflags	@""
	.align	4
.nv.constant0.traditional:
	.zero		980


//--------------------- .nv.constant0.perturbation --------------------------
	.section	.nv.constant0.perturbation,"a",@progbits
	.sectionflags	@""
	.align	4
.nv.constant0.perturbation:
	.zero		960


//--------------------- .nv.constant0.get_points  --------------------------
	.section	.nv.constant0.get_points,"a",@progbits
	.sectionflags	@""
	.align	4
.nv.constant0.get_points:
	.zero		932


//--------------------- SYMBOLS --------------------------

	.type		.nv.reservedSmem.offset0,@object
	.size		.nv.reservedSmem.offset0,0x4
